	.target	sm_80

	.elftype	@"ET_EXEC"


//--------------------- .note.nv.tkinfo           --------------------------
	.section	.note.nv.tkinfo,"",@"SHT_NOTE"
	.sectionflags	@"SHF_NOTE_NV_TKINFO"
	.tkinfo
        /*0018*/ 	.word	0x00000002
        /*0030*/ 	.string	""
        /*0030*/ 	.string	"ptxas"
        /*0030*/ 	.string	"Cuda compilation tools, release 13.0, V13.0.88"
        /*0030*/ 	.string	"Build cuda_13.0.r13.0/compiler.36424714_0"
        /*0030*/ 	.string	"-v  -suppress-debug-info  -lineinfo  -arch sm_80 "



//--------------------- .note.nv.cuinfo           --------------------------
	.section	.note.nv.cuinfo,"",@"SHT_NOTE"
	.sectionflags	@"SHF_NOTE_NV_CUINFO"
        /*0018*/ 	.short	0x0002
        /*001a*/ 	.short	0x0050
        /*001c*/ 	.short	0x0082
	.zero		2


//--------------------- .nv.info                  --------------------------
	.section	.nv.info,"",@"SHT_CUDA_INFO"
	.align	4


	//----- nvinfo : EIATTR_REGCOUNT
	.align		4
        /*0000*/ 	.byte	0x04, 0x2f
        /*0002*/ 	.short	(.L_1 - .L_0)
	.align		4
.L_0:
        /*0004*/ 	.word	index@(matmul_kernel)
        /*0008*/ 	.word	0x0000007e


	//----- nvinfo : EIATTR_FRAME_SIZE
	.align		4
.L_1:
        /*000c*/ 	.byte	0x04, 0x11
        /*000e*/ 	.short	(.L_3 - .L_2)
	.align		4
.L_2:
        /*0010*/ 	.word	index@(matmul_kernel)
        /*0014*/ 	.word	0x00000000


	//----- nvinfo : EIATTR_MIN_STACK_SIZE
	.align		4
.L_3:
        /*0018*/ 	.byte	0x04, 0x12
        /*001a*/ 	.short	(.L_5 - .L_4)
	.align		4
.L_4:
        /*001c*/ 	.word	index@(matmul_kernel)
        /*0020*/ 	.word	0x00000000
.L_5:


//--------------------- .nv.info.matmul_kernel    --------------------------
	.section	.nv.info.matmul_kernel,"",@"SHT_CUDA_INFO"
	.sectionflags	@""
	.align	4


	//----- nvinfo : EIATTR_CUDA_API_VERSION
	.align		4
        /*0000*/ 	.byte	0x04, 0x37
        /*0002*/ 	.short	(.L_7 - .L_6)
.L_6:
        /*0004*/ 	.word	0x00000082


	//----- nvinfo : EIATTR_SW2861232_WAR
	.align		4
.L_7:
        /*0008*/ 	.byte	0x01, 0x35
	.zero		2


	//----- nvinfo : EIATTR_PARAM_CBANK
	.align		4
        /*000c*/ 	.byte	0x04, 0x0a
        /*000e*/ 	.short	(.L_9 - .L_8)
	.align		4
.L_8:
        /*0010*/ 	.word	index@(.nv.constant0.matmul_kernel)
        /*0014*/ 	.short	0x0160
        /*0016*/ 	.short	0x0050


	//----- nvinfo : EIATTR_CBANK_PARAM_SIZE
	.align		4
.L_9:
        /*0018*/ 	.byte	0x03, 0x19
        /*001a*/ 	.short	0x0050


	//----- nvinfo : EIATTR_KPARAM_INFO
	.align		4
        /*001c*/ 	.byte	0x04, 0x17
        /*001e*/ 	.short	(.L_11 - .L_10)
.L_10:
        /*0020*/ 	.word	0x00000000
        /*0024*/ 	.short	0x000d
        /*0026*/ 	.short	0x0048
        /*0028*/ 	.byte	0x00, 0xf4, 0x21, 0x00


	//----- nvinfo : EIATTR_KPARAM_INFO
	.align		4
.L_11:
        /*002c*/ 	.byte	0x04, 0x17
        /*002e*/ 	.short	(.L_13 - .L_12)
.L_12:
        /*0030*/ 	.word	0x00000000
        /*0034*/ 	.short	0x000c
        /*0036*/ 	.short	0x0040
        /*0038*/ 	.byte	0x00, 0xf4, 0x21, 0x00


	//----- nvinfo : EIATTR_KPARAM_INFO
	.align		4
.L_13:
        /*003c*/ 	.byte	0x04, 0x17
        /*003e*/ 	.short	(.L_15 - .L_14)
.L_14:
        /*0040*/ 	.word	0x00000000
        /*0044*/ 	.short	0x000b
        /*0046*/ 	.short	0x0038
        /*0048*/ 	.byte	0x00, 0xf0, 0x11, 0x00


	//----- nvinfo : EIATTR_KPARAM_INFO
	.align		4
.L_15:
        /*004c*/ 	.byte	0x04, 0x17
        /*004e*/ 	.short	(.L_17 - .L_16)
.L_16:
        /*0050*/ 	.word	0x00000000
        /*0054*/ 	.short	0x000a
        /*0056*/ 	.short	0x0034
        /*0058*/ 	.byte	0x00, 0xf0, 0x11, 0x00


	//----- nvinfo : EIATTR_KPARAM_INFO
	.align		4
.L_17:
        /*005c*/ 	.byte	0x04, 0x17
        /*005e*/ 	.short	(.L_19 - .L_18)
.L_18:
        /*0060*/ 	.word	0x00000000
        /*0064*/ 	.short	0x0009
        /*0066*/ 	.short	0x0030
        /*0068*/ 	.byte	0x00, 0xf0, 0x11, 0x00


	//----- nvinfo : EIATTR_KPARAM_INFO
	.align		4
.L_19:
        /*006c*/ 	.byte	0x04, 0x17
        /*006e*/ 	.short	(.L_21 - .L_20)
.L_20:
        /*0070*/ 	.word	0x00000000
        /*0074*/ 	.short	0x0008
        /*0076*/ 	.short	0x002c
        /*0078*/ 	.byte	0x00, 0xf0, 0x11, 0x00


	//----- nvinfo : EIATTR_KPARAM_INFO
	.align		4
.L_21:
        /*007c*/ 	.byte	0x04, 0x17
        /*007e*/ 	.short	(.L_23 - .L_22)
.L_22:
        /*0080*/ 	.word	0x00000000
        /*0084*/ 	.short	0x0007
        /*0086*/ 	.short	0x0028
        /*0088*/ 	.byte	0x00, 0xf0, 0x11, 0x00


	//----- nvinfo : EIATTR_KPARAM_INFO
	.align		4
.L_23:
        /*008c*/ 	.byte	0x04, 0x17
        /*008e*/ 	.short	(.L_25 - .L_24)
.L_24:
        /*0090*/ 	.word	0x00000000
        /*0094*/ 	.short	0x0006
        /*0096*/ 	.short	0x0024
        /*0098*/ 	.byte	0x00, 0xf0, 0x11, 0x00


	//----- nvinfo : EIATTR_KPARAM_INFO
	.align		4
.L_25:
        /*009c*/ 	.byte	0x04, 0x17
        /*009e*/ 	.short	(.L_27 - .L_26)
.L_26:
        /*00a0*/ 	.word	0x00000000
        /*00a4*/ 	.short	0x0005
        /*00a6*/ 	.short	0x0020
        /*00a8*/ 	.byte	0x00, 0xf0, 0x11, 0x00


	//----- nvinfo : EIATTR_KPARAM_INFO
	.align		4
.L_27:
        /*00ac*/ 	.byte	0x04, 0x17
        /*00ae*/ 	.short	(.L_29 - .L_28)
.L_28:
        /*00b0*/ 	.word	0x00000000
        /*00b4*/ 	.short	0x0004
        /*00b6*/ 	.short	0x001c
        /*00b8*/ 	.byte	0x00, 0xf0, 0x11, 0x00


	//----- nvinfo : EIATTR_KPARAM_INFO
	.align		4
.L_29:
        /*00bc*/ 	.byte	0x04, 0x17
        /*00be*/ 	.short	(.L_31 - .L_30)
.L_30:
        /*00c0*/ 	.word	0x00000000
        /*00c4*/ 	.short	0x0003
        /*00c6*/ 	.short	0x0018
        /*00c8*/ 	.byte	0x00, 0xf0, 0x11, 0x00


	//----- nvinfo : EIATTR_KPARAM_INFO
	.align		4
.L_31:
        /*00cc*/ 	.byte	0x04, 0x17
        /*00ce*/ 	.short	(.L_33 - .L_32)
.L_32:
        /*00d0*/ 	.word	0x00000000
        /*00d4*/ 	.short	0x0002
        /*00d6*/ 	.short	0x0010
        /*00d8*/ 	.byte	0x00, 0xf4, 0x21, 0x00


	//----- nvinfo : EIATTR_KPARAM_INFO
	.align		4
.L_33:
        /*00dc*/ 	.byte	0x04, 0x17
        /*00de*/ 	.short	(.L_35 - .L_34)
.L_34:
        /*00e0*/ 	.word	0x00000000
        /*00e4*/ 	.short	0x0001
        /*00e6*/ 	.short	0x0008
        /*00e8*/ 	.byte	0x00, 0xf4, 0x21, 0x00


	//----- nvinfo : EIATTR_KPARAM_INFO
	.align		4
.L_35:
        /*00ec*/ 	.byte	0x04, 0x17
        /*00ee*/ 	.short	(.L_37 - .L_36)
.L_36:
        /*00f0*/ 	.word	0x00000000
        /*00f4*/ 	.short	0x0000
        /*00f6*/ 	.short	0x0000
        /*00f8*/ 	.byte	0x00, 0xf4, 0x21, 0x00


	//----- nvinfo : EIATTR_MAXREG_COUNT
	.align		4
.L_37:
        /*00fc*/ 	.byte	0x03, 0x1b
        /*00fe*/ 	.short	0x00ff


	//----- nvinfo : EIATTR_NUM_BARRIERS
	.align		4
        /*0100*/ 	.byte	0x02, 0x4c
        /*0102*/ 	.byte	0x01
	.zero		1


	//----- nvinfo : EIATTR_MERCURY_ISA_VERSION
	.align		4
        /*0104*/ 	.byte	0x03, 0x5f
        /*0106*/ 	.short	0x0000


	//----- nvinfo : EIATTR_EXIT_INSTR_OFFSETS
	.align		4
        /*0108*/ 	.byte	0x04, 0x1c
        /*010a*/ 	.short	(.L_39 - .L_38)


	//   ....[0]....
.L_38:
        /*010c*/ 	.word	0x000020d0


	//   ....[1]....
        /*0110*/ 	.word	0x00002100


	//----- nvinfo : EIATTR_REQNTID
	.align		4
.L_39:
        /*0114*/ 	.byte	0x04, 0x10
        /*0116*/ 	.short	(.L_41 - .L_40)
.L_40:
        /*0118*/ 	.word	0x00000100
        /*011c*/ 	.word	0x00000001
        /*0120*/ 	.word	0x00000001
.L_41:


//--------------------- .nv.callgraph             --------------------------
	.section	.nv.callgraph,"",@"SHT_CUDA_CALLGRAPH"
	.align	4
	.sectionentsize	8
	.align		4
        /*0000*/ 	.word	0x00000000
	.align		4
        /*0004*/ 	.word	0xffffffff
	.align		4
        /*0008*/ 	.word	0x00000000
	.align		4
        /*000c*/ 	.word	0xfffffffe
	.align		4
        /*0010*/ 	.word	0x00000000
	.align		4
        /*0014*/ 	.word	0xfffffffd
	.align		4
        /*0018*/ 	.word	0x00000000
	.align		4
        /*001c*/ 	.word	0xfffffffc


//--------------------- .nv.rel.action            --------------------------
	.section	.nv.rel.action,"",@"SHT_CUDA_RELOCINFO"
	.align	8
	.sectionentsize	8
        /*0000*/ 	.byte	0x73, 0x00, 0x00, 0x00, 0x00, 0x00, 0x00, 0x00, 0x00, 0x00, 0x00, 0x11, 0x25, 0x00, 0x05, 0x36


//--------------------- .nv.constant0.matmul_kernel --------------------------
	.section	.nv.constant0.matmul_kernel,"a",@progbits
	.sectionflags	@""
	.align	4
.nv.constant0.matmul_kernel:
	.zero		432


//--------------------- .text.matmul_kernel       --------------------------
	.section	.text.matmul_kernel,"ax",@progbits
	.sectioninfo	@"SHI_REGISTERS=126"
	.align	128
        .global         matmul_kernel
        .type           matmul_kernel,@function
        .size           matmul_kernel,(.L_x_4 - matmul_kernel)
        .other          matmul_kernel,@"STO_CUDA_ENTRY STV_DEFAULT"
matmul_kernel:
.text.matmul_kernel:
[----:B------:R-:W-:Y:S02]  /*0000*/  IMAD.MOV.U32 R1, RZ, RZ, c[0x0][0x28] ;  /* 0x00000a00ff017624 */ /* 0x000fe400078e00ff */
[----:B------:R-:W-:Y:S01]  /*0010*/  IMAD.MOV.U32 R0, RZ, RZ, 0x1f ;  /* 0x0000001fff007424 */ /* 0x000fe200078e00ff */
[----:B------:R-:W0:Y:S01]  /*0020*/  S2R R5, SR_CTAID.X ;  /* 0x0000000000057919 */ /* 0x000e220000002500 */
[----:B------:R-:W-:Y:S01]  /*0030*/  IMAD.MOV.U32 R70, RZ, RZ, c[0x0][0x180] ;  /* 0x00006000ff467624 */ /* 0x000fe200078e00ff */
[----:B------:R-:W-:Y:S02]  /*0040*/  ULDC UR4, c[0x0][0x180] ;  /* 0x0000600000047ab9 */ /* 0x000fe40000000800 */
[----:B------:R-:W-:Y:S01]  /*0050*/  IADD3 R0, R0, c[0x0][0x17c], RZ ;  /* 0x00005f0000007a10 */ /* 0x000fe20007ffe0ff */
[----:B------:R-:W-:Y:S01]  /*0060*/  ULDC.64 UR6, c[0x0][0x118] ;  /* 0x0000460000067ab9 */ /* 0x000fe20000000a00 */
[----:B------:R-:W-:Y:S02]  /*0070*/  IADD3 R70, R70, 0x1f, RZ ;  /* 0x0000001f46467810 */ /* 0x000fe40007ffe0ff */
[----:B------:R-:W-:-:S04]  /*0080*/  SHF.R.S32.HI R3, RZ, 0x1f, R0 ;  /* 0x0000001fff037819 */ /* 0x000fc80000011400 */
[----:B------:R-:W-:-:S04]  /*0090*/  LEA.HI R3, R3, R0, RZ, 0x5 ;  /* 0x0000000003037211 */ /* 0x000fc800078f28ff */
[----:B------:R-:W-:-:S05]  /*00a0*/  SHF.R.S32.HI R3, RZ, 0x5, R3 ;  /* 0x00000005ff037819 */ /* 0x000fca0000011403 */
[----:B------:R-:W-:Y:S01]  /*00b0*/  IMAD.SHL.U32 R4, R3, 0x8, RZ ;  /* 0x0000000803047824 */ /* 0x000fe200078e00ff */
[----:B0-----:R-:W-:-:S04]  /*00c0*/  IABS R8, R5 ;  /* 0x0000000500087213 */ /* 0x001fc80000000000 */
[-C--:B------:R-:W-:Y:S02]  /*00d0*/  IABS R7, R4.reuse ;  /* 0x0000000400077213 */ /* 0x080fe40000000000 */
[----:B------:R-:W-:Y:S02]  /*00e0*/  IABS R10, R4 ;  /* 0x00000004000a7213 */ /* 0x000fe40000000000 */
[----:B------:R-:W0:Y:S08]  /*00f0*/  I2F.RP R0, R7 ;  /* 0x0000000700007306 */ /* 0x000e300000209400 */
[----:B0-----:R-:W0:Y:S02]  /*0100*/  MUFU.RCP R0, R0 ;  /* 0x0000000000007308 */ /* 0x001e240000001000 */
[----:B0-----:R-:W-:Y:S01]  /*0110*/  IADD3 R2, R0, 0xffffffe, RZ ;  /* 0x0ffffffe00027810 */ /* 0x001fe20007ffe0ff */
[----:B------:R-:W-:-:S05]  /*0120*/  IMAD.MOV R0, RZ, RZ, -R10 ;  /* 0x000000ffff007224 */ /* 0x000fca00078e0a0a */
[----:B------:R0:W1:Y:S02]  /*0130*/  F2I.FTZ.U32.TRUNC.NTZ R3, R2 ;  /* 0x0000000200037305 */ /* 0x000064000021f000 */
[----:B0-----:R-:W-:Y:S02]  /*0140*/  IMAD.MOV.U32 R2, RZ, RZ, RZ ;  /* 0x000000ffff027224 */ /* 0x001fe400078e00ff */
[----:B-1----:R-:W-:-:S04]  /*0150*/  IMAD.MOV R6, RZ, RZ, -R3 ;  /* 0x000000ffff067224 */ /* 0x002fc800078e0a03 */
[----:B------:R-:W-:Y:S02]  /*0160*/  IMAD R9, R6, R7, RZ ;  /* 0x0000000706097224 */ /* 0x000fe400078e02ff */
[----:B------:R-:W-:Y:S02]  /*0170*/  IMAD.MOV.U32 R6, RZ, RZ, R8 ;  /* 0x000000ffff067224 */ /* 0x000fe400078e0008 */
[----:B------:R-:W-:-:S06]  /*0180*/  IMAD.HI.U32 R3, R3, R9, R2 ;  /* 0x0000000903037227 */ /* 0x000fcc00078e0002 */
[----:B------:R-:W-:-:S04]  /*0190*/  IMAD.HI.U32 R3, R3, R6, RZ ;  /* 0x0000000603037227 */ /* 0x000fc800078e00ff */
[----:B------:R-:W-:-:S05]  /*01a0*/  IMAD R0, R3, R0, R6 ;  /* 0x0000000003007224 */ /* 0x000fca00078e0206 */
[----:B------:R-:W-:-:S13]  /*01b0*/  ISETP.GT.U32.AND P1, PT, R7, R0, PT ;  /* 0x000000000700720c */ /* 0x000fda0003f24070 */
[----:B------:R-:W-:Y:S01]  /*01c0*/  @!P1 IMAD.IADD R0, R0, 0x1, -R7 ;  /* 0x0000000100009824 */ /* 0x000fe200078e0a07 */
[----:B------:R-:W-:Y:S02]  /*01d0*/  @!P1 IADD3 R3, R3, 0x1, RZ ;  /* 0x0000000103039810 */ /* 0x000fe40007ffe0ff */
[----:B------:R-:W-:Y:S02]  /*01e0*/  ISETP.NE.AND P1, PT, R4, RZ, PT ;  /* 0x000000ff0400720c */ /* 0x000fe40003f25270 */
[----:B------:R-:W-:Y:S02]  /*01f0*/  ISETP.GE.U32.AND P0, PT, R0, R7, PT ;  /* 0x000000070000720c */ /* 0x000fe40003f06070 */
[----:B------:R-:W-:-:S04]  /*0200*/  LOP3.LUT R0, R5, R4, RZ, 0x3c, !PT ;  /* 0x0000000405007212 */ /* 0x000fc800078e3cff */
[----:B------:R-:W-:Y:S01]  /*0210*/  ISETP.GE.AND P2, PT, R0, RZ, PT ;  /* 0x000000ff0000720c */ /* 0x000fe20003f46270 */
[----:B------:R-:W-:-:S05]  /*0220*/  IMAD.MOV.U32 R0, RZ, RZ, c[0x0][0x178] ;  /* 0x00005e00ff007624 */ /* 0x000fca00078e00ff */
[----:B------:R-:W-:Y:S02]  /*0230*/  IADD3 R0, R0, 0x7f, RZ ;  /* 0x0000007f00007810 */ /* 0x000fe40007ffe0ff */
[----:B------:R-:W-:-:S05]  /*0240*/  @P0 IADD3 R3, R3, 0x1, RZ ;  /* 0x0000000103030810 */ /* 0x000fca0007ffe0ff */
[----:B------:R-:W-:Y:S01]  /*0250*/  IMAD.MOV.U32 R2, RZ, RZ, R3 ;  /* 0x000000ffff027224 */ /* 0x000fe200078e0003 */
[----:B------:R-:W-:-:S03]  /*0260*/  SHF.R.S32.HI R3, RZ, 0x1f, R0 ;  /* 0x0000001fff037819 */ /* 0x000fc60000011400 */
[----:B------:R-:W-:Y:S01]  /*0270*/  @!P2 IMAD.MOV R2, RZ, RZ, -R2 ;  /* 0x000000ffff02a224 */ /* 0x000fe200078e0a02 */
[----:B------:R-:W-:Y:S02]  /*0280*/  @!P1 LOP3.LUT R2, RZ, R4, RZ, 0x33, !PT ;  /* 0x00000004ff029212 */ /* 0x000fe400078e33ff */
[----:B------:R-:W-:-:S03]  /*0290*/  LEA.HI R3, R3, R0, RZ, 0x7 ;  /* 0x0000000003037211 */ /* 0x000fc600078f38ff */
[----:B------:R-:W-:Y:S02]  /*02a0*/  IMAD.SHL.U32 R21, R2, 0x8, RZ ;  /* 0x0000000802157824 */ /* 0x000fe400078e00ff */
[----:B------:R-:W-:-:S03]  /*02b0*/  IMAD.MOV R2, RZ, RZ, -R2 ;  /* 0x000000ffff027224 */ /* 0x000fc600078e0a02 */
[----:B------:R-:W-:Y:S01]  /*02c0*/  LEA.HI.SX32 R3, R3, -R21, 0x19 ;  /* 0x8000001503037211 */ /* 0x000fe200078fcaff */
[----:B------:R-:W-:-:S03]  /*02d0*/  IMAD R4, R4, R2, R5 ;  /* 0x0000000204047224 */ /* 0x000fc600078e0205 */
[----:B------:R-:W-:Y:S02]  /*02e0*/  IMNMX R11, R3, 0x8, PT ;  /* 0x00000008030b7817 */ /* 0x000fe40003800200 */
[----:B------:R-:W-:Y:S02]  /*02f0*/  IABS R9, R4 ;  /* 0x0000000400097213 */ /* 0x000fe40000000000 */
[----:B------:R-:W-:-:S04]  /*0300*/  IABS R7, R11 ;  /* 0x0000000b00077213 */ /* 0x000fc80000000000 */
[----:B------:R-:W0:Y:S08]  /*0310*/  I2F.RP R0, R7 ;  /* 0x0000000700007306 */ /* 0x000e300000209400 */
[----:B0-----:R-:W0:Y:S02]  /*0320*/  MUFU.RCP R0, R0 ;  /* 0x0000000000007308 */ /* 0x001e240000001000 */
[----:B0-----:R-:W-:-:S06]  /*0330*/  IADD3 R3, R0, 0xffffffe, RZ ;  /* 0x0ffffffe00037810 */ /* 0x001fcc0007ffe0ff */
[----:B------:R-:W0:Y:S02]  /*0340*/  F2I.FTZ.U32.TRUNC.NTZ R3, R3 ;  /* 0x0000000300037305 */ /* 0x000e24000021f000 */
[----:B0-----:R-:W-:-:S04]  /*0350*/  IMAD.MOV R6, RZ, RZ, -R3 ;  /* 0x000000ffff067224 */ /* 0x001fc800078e0a03 */
[----:B------:R-:W-:Y:S01]  /*0360*/  IMAD.MOV.U32 R2, RZ, RZ, R6 ;  /* 0x000000ffff027224 */ /* 0x000fe200078e0006 */
[----:B------:R-:W-:-:S03]  /*0370*/  IABS R6, R11 ;  /* 0x0000000b00067213 */ /* 0x000fc60000000000 */
[----:B------:R-:W-:Y:S02]  /*0380*/  IMAD R5, R2, R7, RZ ;  /* 0x0000000702057224 */ /* 0x000fe400078e02ff */
[----:B------:R-:W-:Y:S02]  /*0390*/  IMAD.MOV.U32 R2, RZ, RZ, RZ ;  /* 0x000000ffff027224 */ /* 0x000fe400078e00ff */
[----:B------:R-:W-:Y:S02]  /*03a0*/  IMAD.MOV R0, RZ, RZ, -R6 ;  /* 0x000000ffff007224 */ /* 0x000fe400078e0a06 */
        /* <DEDUP_REMOVED lines=9> */
[----:B------:R-:W-:Y:S02]  /*0440*/  ISETP.GE.AND P2, PT, R0, RZ, PT ;  /* 0x000000ff0000720c */ /* 0x000fe40003f46270 */
[----:B------:R-:W0:Y:S05]  /*0450*/  S2R R0, SR_TID.X ;  /* 0x0000000000007919 */ /* 0x000e2a0000002100 */
[----:B------:R-:W-:Y:S02]  /*0460*/  @P0 IADD3 R2, R2, 0x1, RZ ;  /* 0x0000000102020810 */ /* 0x000fe40007ffe0ff */
[----:B------:R-:W-:-:S03]  /*0470*/  ISETP.GT.AND P0, PT, R70, 0x1f, PT ;  /* 0x0000001f4600780c */ /* 0x000fc60003f04270 */
[----:B------:R-:W-:-:S04]  /*0480*/  IMAD.MOV.U32 R20, RZ, RZ, R2 ;  /* 0x000000ffff147224 */ /* 0x000fc800078e0002 */
[----:B------:R-:W-:Y:S01]  /*0490*/  @!P2 IMAD.MOV R20, RZ, RZ, -R20 ;  /* 0x000000ffff14a224 */ /* 0x000fe200078e0a14 */
[----:B------:R-:W-:-:S05]  /*04a0*/  @!P1 LOP3.LUT R20, RZ, R11, RZ, 0x33, !PT ;  /* 0x0000000bff149212 */ /* 0x000fca00078e33ff */
[----:B------:R-:W-:Y:S02]  /*04b0*/  IMAD.MOV R2, RZ, RZ, -R20 ;  /* 0x000000ffff027224 */ /* 0x000fe400078e0a14 */
[----:B------:R-:W-:Y:S02]  /*04c0*/  IMAD.SHL.U32 R20, R20, 0x20, RZ ;  /* 0x0000002014147824 */ /* 0x000fe400078e00ff */
[----:B------:R-:W-:Y:S01]  /*04d0*/  IMAD R2, R11, R2, R4 ;  /* 0x000000020b027224 */ /* 0x000fe200078e0204 */
[----:B0-----:R-:W-:Y:S02]  /*04e0*/  SHF.R.U32.HI R3, RZ, 0x7, R0 ;  /* 0x00000007ff037819 */ /* 0x001fe40000011600 */
[C---:B------:R-:W-:Y:S01]  /*04f0*/  LOP3.LUT R22, R0.reuse, 0x7f, RZ, 0xc0, !PT ;  /* 0x0000007f00167812 */ /* 0x040fe200078ec0ff */
[----:B------:R-:W-:Y:S01]  /*0500*/  IMAD.IADD R21, R21, 0x1, R2 ;  /* 0x0000000115157824 */ /* 0x000fe200078e0202 */
[----:B------:R-:W-:Y:S02]  /*0510*/  SGXT.U32 R3, R3, 0x1 ;  /* 0x000000010303781a */ /* 0x000fe40000000000 */
[C---:B------:R-:W-:Y:S01]  /*0520*/  LOP3.LUT R2, R0.reuse, 0xe0, RZ, 0xc0, !PT ;  /* 0x000000e000027812 */ /* 0x040fe200078ec0ff */
[----:B------:R-:W-:Y:S01]  /*0530*/  IMAD R21, R21, 0x80, R22 ;  /* 0x0000008015157824 */ /* 0x000fe200078e0216 */
[----:B------:R-:W-:-:S02]  /*0540*/  LOP3.LUT R23, R0, 0x80, RZ, 0xc0, !PT ;  /* 0x0000008000177812 */ /* 0x000fc400078ec0ff */
[----:B------:R-:W-:Y:S02]  /*0550*/  LOP3.LUT R4, R0, 0x1f, RZ, 0xc0, !PT ;  /* 0x0000001f00047812 */ /* 0x000fe400078ec0ff */
[C---:B------:R-:W-:Y:S02]  /*0560*/  LOP3.LUT R5, R3.reuse, 0x2, RZ, 0xfc, !PT ;  /* 0x0000000203057812 */ /* 0x040fe400078efcff */
[C---:B------:R-:W-:Y:S02]  /*0570*/  LOP3.LUT R6, R3.reuse, 0x4, RZ, 0xfc, !PT ;  /* 0x0000000403067812 */ /* 0x040fe400078efcff */
[C---:B------:R-:W-:Y:S02]  /*0580*/  LOP3.LUT R7, R3.reuse, 0x6, RZ, 0xfc, !PT ;  /* 0x0000000603077812 */ /* 0x040fe400078efcff */
[C---:B------:R-:W-:Y:S02]  /*0590*/  LOP3.LUT R8, R3.reuse, 0x8, RZ, 0xfc, !PT ;  /* 0x0000000803087812 */ /* 0x040fe400078efcff */
[----:B------:R-:W-:-:S02]  /*05a0*/  LOP3.LUT R9, R3, 0xa, RZ, 0xfc, !PT ;  /* 0x0000000a03097812 */ /* 0x000fc400078efcff */
[C---:B------:R-:W-:Y:S02]  /*05b0*/  LOP3.LUT R10, R3.reuse, 0xc, RZ, 0xfc, !PT ;  /* 0x0000000c030a7812 */ /* 0x040fe400078efcff */
        /* <DEDUP_REMOVED lines=8> */
[----:B------:R-:W-:Y:S01]  /*0640*/  LOP3.LUT R19, R3, 0x1e, RZ, 0xfc, !PT ;  /* 0x0000001e03137812 */ /* 0x000fe200078efcff */
[----:B------:R-:W-:Y:S05]  /*0650*/  @P0 BRA `(.L_x_0) ;  /* 0x0000006000000947 */ /* 0x000fea0003800000 */
[----:B------:R-:W-:Y:S01]  /*0660*/  IMAD.SHL.U32 R22, R0, 0x10, RZ ;  /* 0x0000001000167824 */ /* 0x000fe200078e00ff */
[----:B------:R-:W-:Y:S01]  /*0670*/  CS2R R36, SRZ ;  /* 0x0000000000247805 */ /* 0x000fe2000001ff00 */
[----:B------:R-:W-:Y:S01]  /*0680*/  CS2R R32, SRZ ;  /* 0x0000000000207805 */ /* 0x000fe2000001ff00 */
[----:B------:R-:W-:Y:S01]  /*0690*/  CS2R R38, SRZ ;  /* 0x0000000000267805 */ /* 0x000fe2000001ff00 */
[----:B------:R-:W-:Y:S01]  /*06a0*/  CS2R R34, SRZ ;  /* 0x0000000000227805 */ /* 0x000fe2000001ff00 */
[----:B------:R-:W-:Y:S05]  /*06b0*/  BRA `(.L_x_1) ;  /* 0x0000115000007947 */ /* 0x000fea0003800000 */
.L_x_0:
[----:B------:R-:W-:Y:S01]  /*06c0*/  IABS R35, c[0x0][0x17c] ;  /* 0x00005f0000237a13 */ /* 0x000fe20000000000 */
[----:B------:R-:W-:Y:S01]  /*06d0*/  IMAD.SHL.U32 R22, R22, 0x2, RZ ;  /* 0x0000000216167824 */ /* 0x000fe200078e00ff */
[----:B------:R-:W-:Y:S01]  /*06e0*/  IABS R34, c[0x0][0x178] ;  /* 0x00005e0000227a13 */ /* 0x000fe20000000000 */
[----:B------:R-:W-:Y:S01]  /*06f0*/  IMAD R69, R4, c[0x0][0x18c], RZ ;  /* 0x0000630004457a24 */ /* 0x000fe200078e02ff */
[----:B------:R-:W0:Y:S01]  /*0700*/  I2F.RP R28, R35 ;  /* 0x00000023001c7306 */ /* 0x000e220000209400 */
[----:B------:R-:W-:Y:S01]  /*0710*/  LEA.HI R30, R2, R20, RZ, 0x1b ;  /* 0x00000014021e7211 */ /* 0x000fe200078fd8ff */
[----:B------:R-:W-:Y:S01]  /*0720*/  IMAD.MOV.U32 R93, RZ, RZ, c[0x0][0x18c] ;  /* 0x00006300ff5d7624 */ /* 0x000fe200078e00ff */
[----:B------:R-:W-:Y:S01]  /*0730*/  ISETP.NE.U32.AND P0, PT, R23, RZ, PT ;  /* 0x000000ff1700720c */ /* 0x000fe20003f05070 */
[----:B------:R-:W-:Y:S01]  /*0740*/  IMAD.MOV.U32 R95, RZ, RZ, c[0x0][0x188] ;  /* 0x00006200ff5f7624 */ /* 0x000fe200078e00ff */
[----:B------:R-:W-:Y:S01]  /*0750*/  SHF.R.S32.HI R23, RZ, 0x1f, R70 ;  /* 0x0000001fff177819 */ /* 0x000fe20000011446 */
[----:B------:R-:W-:Y:S01]  /*0760*/  IMAD R59, R3, c[0x0][0x188], RZ ;  /* 0x00006200033b7a24 */ /* 0x000fe200078e02ff */
[C---:B------:R-:W-:Y:S01]  /*0770*/  IADD3 R36, R30.reuse, 0x18, RZ ;  /* 0x000000181e247810 */ /* 0x040fe20007ffe0ff */
[----:B------:R-:W1:Y:S01]  /*0780*/  I2F.RP R29, R34 ;  /* 0x00000022001d7306 */ /* 0x000e620000209400 */
[----:B------:R-:W-:Y:S01]  /*0790*/  SEL R31, RZ, 0x110, !P0 ;  /* 0x00000110ff1f7807 */ /* 0x000fe20004000000 */
[----:B------:R-:W-:Y:S01]  /*07a0*/  IMAD R60, R19, c[0x0][0x188], RZ ;  /* 0x00006200133c7a24 */ /* 0x000fe200078e02ff */
[----:B------:R-:W-:Y:S01]  /*07b0*/  IADD3 R37, R30, 0x10, RZ ;  /* 0x000000101e257810 */ /* 0x000fe20007ffe0ff */
[----:B------:R-:W-:Y:S01]  /*07c0*/  IMAD R61, R18, c[0x0][0x188], RZ ;  /* 0x00006200123d7a24 */ /* 0x000fe200078e02ff */
[----:B------:R-:W-:Y:S01]  /*07d0*/  LEA.HI R70, R23, R70, RZ, 0x5 ;  /* 0x0000004617467211 */ /* 0x000fe200078f28ff */
[----:B------:R-:W-:Y:S01]  /*07e0*/  IMAD R62, R17, c[0x0][0x188], RZ ;  /* 0x00006200113e7a24 */ /* 0x000fe200078e02ff */
[----:B------:R-:W-:Y:S01]  /*07f0*/  LOP3.LUT R23, R31, R22, RZ, 0x3c, !PT ;  /* 0x000000161f177212 */ /* 0x000fe200078e3cff */
[----:B0-----:R-:W0:Y:S01]  /*0800*/  MUFU.RCP R28, R28 ;  /* 0x0000001c001c7308 */ /* 0x001e220000001000 */
[----:B------:R-:W-:Y:S01]  /*0810*/  IADD3 R38, R30, 0x8, RZ ;  /* 0x000000081e267810 */ /* 0x000fe20007ffe0ff */
[----:B------:R-:W-:Y:S01]  /*0820*/  IMAD R63, R16, c[0x0][0x188], RZ ;  /* 0x00006200103f7a24 */ /* 0x000fe200078e02ff */
[----:B------:R-:W-:Y:S01]  /*0830*/  ISETP.GE.AND P0, PT, R30, RZ, PT ;  /* 0x000000ff1e00720c */ /* 0x000fe20003f06270 */
[----:B------:R-:W-:Y:S01]  /*0840*/  IMAD R64, R15, c[0x0][0x188], RZ ;  /* 0x000062000f407a24 */ /* 0x000fe200078e02ff */
[----:B------:R-:W-:Y:S01]  /*0850*/  IABS R32, R30 ;  /* 0x0000001e00207213 */ /* 0x000fe20000000000 */
[----:B------:R-:W-:Y:S01]  /*0860*/  IMAD R65, R14, c[0x0][0x188], RZ ;  /* 0x000062000e417a24 */ /* 0x000fe200078e02ff */
[----:B------:R-:W-:Y:S01]  /*0870*/  ISETP.GE.AND P2, PT, R36, RZ, PT ;  /* 0x000000ff2400720c */ /* 0x000fe20003f46270 */
[----:B-1----:R-:W1:Y:S01]  /*0880*/  MUFU.RCP R29, R29 ;  /* 0x0000001d001d7308 */ /* 0x002e620000001000 */
[----:B------:R-:W-:Y:S01]  /*0890*/  IMAD R71, R13, c[0x0][0x188], RZ ;  /* 0x000062000d477a24 */ /* 0x000fe200078e02ff */
[----:B------:R-:W-:Y:S01]  /*08a0*/  CS2R R40, SRZ ;  /* 0x0000000000287805 */ /* 0x000fe2000001ff00 */
[----:B------:R-:W-:Y:S01]  /*08b0*/  IMAD R73, R12, c[0x0][0x188], RZ ;  /* 0x000062000c497a24 */ /* 0x000fe200078e02ff */
[----:B------:R-:W-:Y:S01]  /*08c0*/  CS2R R42, SRZ ;  /* 0x00000000002a7805 */ /* 0x000fe2000001ff00 */
[----:B------:R-:W-:Y:S01]  /*08d0*/  IMAD R75, R11, c[0x0][0x188], RZ ;  /* 0x000062000b4b7a24 */ /* 0x000fe200078e02ff */
[----:B------:R-:W-:Y:S01]  /*08e0*/  CS2R R44, SRZ ;  /* 0x00000000002c7805 */ /* 0x000fe2000001ff00 */
[----:B------:R-:W-:Y:S01]  /*08f0*/  IMAD R77, R10, c[0x0][0x188], RZ ;  /* 0x000062000a4d7a24 */ /* 0x000fe200078e02ff */
[----:B0-----:R-:W-:Y:S01]  /*0900*/  IADD3 R24, R28, 0xffffffe, RZ ;  /* 0x0ffffffe1c187810 */ /* 0x001fe20007ffe0ff */
[----:B------:R-:W-:Y:S01]  /*0910*/  IMAD R79, R9, c[0x0][0x188], RZ ;  /* 0x00006200094f7a24 */ /* 0x000fe200078e02ff */
[----:B------:R-:W-:Y:S01]  /*0920*/  CS2R R46, SRZ ;  /* 0x00000000002e7805 */ /* 0x000fe2000001ff00 */
[----:B------:R-:W-:Y:S01]  /*0930*/  IMAD R81, R8, c[0x0][0x188], RZ ;  /* 0x0000620008517a24 */ /* 0x000fe200078e02ff */
[----:B------:R0:W2:Y:S01]  /*0940*/  F2I.FTZ.U32.TRUNC.NTZ R25, R24 ;  /* 0x0000001800197305 */ /* 0x0000a2000021f000 */
[----:B------:R-:W-:Y:S01]  /*0950*/  IMAD R83, R7, c[0x0][0x188], RZ ;  /* 0x0000620007537a24 */ /* 0x000fe200078e02ff */
[----:B------:R-:W-:Y:S01]  /*0960*/  SHF.R.S32.HI R70, RZ, 0x5, R70 ;  /* 0x00000005ff467819 */ /* 0x000fe20000011446 */
[----:B------:R-:W-:Y:S01]  /*0970*/  IMAD R85, R6, c[0x0][0x188], RZ ;  /* 0x0000620006557a24 */ /* 0x000fe200078e02ff */
[----:B-1----:R-:W-:Y:S01]  /*0980*/  IADD3 R26, R29, 0xffffffe, RZ ;  /* 0x0ffffffe1d1a7810 */ /* 0x002fe20007ffe0ff */
[----:B------:R-:W-:Y:S01]  /*0990*/  IMAD R87, R5, c[0x0][0x188], RZ ;  /* 0x0000620005577a24 */ /* 0x000fe200078e02ff */
[----:B------:R-:W-:Y:S01]  /*09a0*/  LOP3.LUT R74, R23, 0x20, RZ, 0x3c, !PT ;  /* 0x00000020174a7812 */ /* 0x000fe200078e3cff */
[----:B------:R-:W-:Y:S01]  /*09b0*/  IMAD.SHL.U32 R93, R93, 0x20, RZ ;  /* 0x000000205d5d7824 */ /* 0x000fe200078e00ff */
[----:B------:R1:W3:Y:S01]  /*09c0*/  F2I.FTZ.U32.TRUNC.NTZ R27, R26 ;  /* 0x0000001a001b7305 */ /* 0x0002e2000021f000 */
[----:B0-----:R-:W-:Y:S01]  /*09d0*/  IMAD.MOV.U32 R24, RZ, RZ, RZ ;  /* 0x000000ffff187224 */ /* 0x001fe200078e00ff */
[----:B------:R-:W-:Y:S01]  /*09e0*/  LOP3.LUT R76, R23, 0x40, RZ, 0x3c, !PT ;  /* 0x00000040174c7812 */ /* 0x000fe200078e3cff */
[----:B------:R-:W-:Y:S01]  /*09f0*/  IMAD.SHL.U32 R95, R95, 0x20, RZ ;  /* 0x000000205f5f7824 */ /* 0x000fe200078e00ff */
[----:B------:R-:W-:Y:S01]  /*0a00*/  LOP3.LUT R72, R23, 0x60, RZ, 0x3c, !PT ;  /* 0x0000006017487812 */ /* 0x000fe200078e3cff */
[----:B--2---:R-:W-:-:S02]  /*0a10*/  IMAD.MOV R28, RZ, RZ, -R25 ;  /* 0x000000ffff1c7224 */ /* 0x004fc400078e0a19 */
[----:B-1----:R-:W-:Y:S02]  /*0a20*/  IMAD.MOV.U32 R26, RZ, RZ, RZ ;  /* 0x000000ffff1a7224 */ /* 0x002fe400078e00ff */
[----:B------:R-:W-:Y:S01]  /*0a30*/  IMAD R29, R28, R35, RZ ;  /* 0x000000231c1d7224 */ /* 0x000fe200078e02ff */
[----:B------:R-:W-:Y:S01]  /*0a40*/  IABS R28, R36 ;  /* 0x00000024001c7213 */ /* 0x000fe20000000000 */
[----:B---3--:R-:W-:Y:S02]  /*0a50*/  IMAD.MOV R33, RZ, RZ, -R27 ;  /* 0x000000ffff217224 */ /* 0x008fe400078e0a1b */
[----:B------:R-:W-:Y:S01]  /*0a60*/  IMAD.HI.U32 R24, R25, R29, R24 ;  /* 0x0000001d19187227 */ /* 0x000fe200078e0018 */
[----:B------:R-:W-:-:S03]  /*0a70*/  IABS R25, R37 ;  /* 0x0000002500197213 */ /* 0x000fc60000000000 */
[----:B------:R-:W-:Y:S01]  /*0a80*/  IMAD R31, R33, R34, RZ ;  /* 0x00000022211f7224 */ /* 0x000fe200078e02ff */
[----:B------:R-:W-:Y:S01]  /*0a90*/  IABS R33, R21 ;  /* 0x0000001500217213 */ /* 0x000fe20000000000 */
[----:B------:R-:W-:-:S04]  /*0aa0*/  IMAD.HI.U32 R22, R24, R28, RZ ;  /* 0x0000001c18167227 */ /* 0x000fc800078e00ff */
[----:B------:R-:W-:Y:S01]  /*0ab0*/  IMAD.HI.U32 R27, R27, R31, R26 ;  /* 0x0000001f1b1b7227 */ /* 0x000fe200078e001a */
[----:B------:R-:W-:-:S03]  /*0ac0*/  IABS R31, R38 ;  /* 0x00000026001f7213 */ /* 0x000fc60000000000 */
[----:B------:R-:W-:Y:S02]  /*0ad0*/  IMAD.MOV.U32 R30, RZ, RZ, R25 ;  /* 0x000000ffff1e7224 */ /* 0x000fe400078e0019 */
[----:B------:R-:W-:Y:S02]  /*0ae0*/  IMAD.MOV R29, RZ, RZ, -R22 ;  /* 0x000000ffff1d7224 */ /* 0x000fe400078e0a16 */
[----:B------:R-:W-:-:S04]  /*0af0*/  IMAD.HI.U32 R22, R24, R30, RZ ;  /* 0x0000001e18167227 */ /* 0x000fc800078e00ff */
[----:B------:R-:W-:-:S04]  /*0b00*/  IMAD.HI.U32 R25, R24, R31, RZ ;  /* 0x0000001f18197227 */ /* 0x000fc800078e00ff */
[----:B------:R-:W-:-:S04]  /*0b10*/  IMAD.HI.U32 R26, R24, R32, RZ ;  /* 0x00000020181a7227 */ /* 0x000fc800078e00ff */
[----:B------:R-:W-:Y:S02]  /*0b20*/  IMAD.MOV R22, RZ, RZ, -R22 ;  /* 0x000000ffff167224 */ /* 0x000fe400078e0a16 */
[----:B------:R-:W-:Y:S02]  /*0b30*/  IMAD R24, R35, R29, R28 ;  /* 0x0000001d23187224 */ /* 0x000fe400078e021c */
[----:B------:R-:W-:Y:S02]  /*0b40*/  IMAD.MOV R28, RZ, RZ, -R25 ;  /* 0x000000ffff1c7224 */ /* 0x000fe400078e0a19 */
[----:B------:R-:W-:Y:S01]  /*0b50*/  IMAD.HI.U32 R27, R27, R33, RZ ;  /* 0x000000211b1b7227 */ /* 0x000fe200078e00ff */
[----:B------:R-:W-:-:S03]  /*0b60*/  ISETP.GT.U32.AND P1, PT, R35, R24, PT ;  /* 0x000000182300720c */ /* 0x000fc60003f24070 */
[----:B------:R-:W-:Y:S02]  /*0b70*/  IMAD.MOV R25, RZ, RZ, -R26 ;  /* 0x000000ffff197224 */ /* 0x000fe400078e0a1a */
[C---:B------:R-:W-:Y:S01]  /*0b80*/  IMAD R26, R35.reuse, R22, R30 ;  /* 0x00000016231a7224 */ /* 0x040fe200078e021e */
[C---:B------:R-:W-:Y:S01]  /*0b90*/  LOP3.LUT R22, R0.reuse, 0xc0, RZ, 0xc0, !PT ;  /* 0x000000c000167812 */ /* 0x040fe200078ec0ff */
[----:B------:R-:W-:Y:S01]  /*0ba0*/  IMAD.MOV R29, RZ, RZ, -R27 ;  /* 0x000000ffff1d7224 */ /* 0x000fe200078e0a1b */
[----:B------:R-:W-:Y:S01]  /*0bb0*/  LOP3.LUT R30, R0, 0x7, RZ, 0xc0, !PT ;  /* 0x00000007001e7812 */ /* 0x000fe200078ec0ff */
[C---:B------:R-:W-:Y:S01]  /*0bc0*/  IMAD R27, R35.reuse, R28, R31 ;  /* 0x0000001c231b7224 */ /* 0x040fe200078e021f */
[C---:B------:R-:W-:Y:S01]  /*0bd0*/  ISETP.GT.U32.AND P3, PT, R35.reuse, R26, PT ;  /* 0x0000001a2300720c */ /* 0x040fe20003f64070 */
[C---:B------:R-:W-:Y:S01]  /*0be0*/  IMAD R28, R35.reuse, R25, R32 ;  /* 0x00000019231c7224 */ /* 0x040fe200078e0220 */
[----:B------:R-:W-:Y:S01]  /*0bf0*/  SHF.R.U32.HI R56, RZ, 0x2, R22 ;  /* 0x00000002ff387819 */ /* 0x000fe20000011616 */
[----:B------:R-:W-:Y:S01]  /*0c00*/  IMAD R29, R34, R29, R33 ;  /* 0x0000001d221d7224 */ /* 0x000fe200078e0221 */
[C---:B------:R-:W-:Y:S01]  /*0c10*/  ISETP.GT.U32.AND P4, PT, R35.reuse, R27, PT ;  /* 0x0000001b2300720c */ /* 0x040fe20003f84070 */
[----:B------:R-:W-:Y:S01]  /*0c20*/  @!P1 IMAD.IADD R24, R24, 0x1, -R35 ;  /* 0x0000000118189824 */ /* 0x000fe200078e0a23 */
[C---:B------:R-:W-:Y:S01]  /*0c30*/  ISETP.GT.U32.AND P5, PT, R35.reuse, R28, PT ;  /* 0x0000001c2300720c */ /* 0x040fe20003fa4070 */
[----:B------:R-:W-:Y:S01]  /*0c40*/  IMAD.SHL.U32 R31, R0, 0x8, RZ ;  /* 0x00000008001f7824 */ /* 0x000fe200078e00ff */
[----:B------:R-:W-:Y:S01]  /*0c50*/  ISETP.GT.U32.AND P6, PT, R34, R29, PT ;  /* 0x0000001d2200720c */ /* 0x000fe20003fc4070 */
[----:B------:R-:W-:Y:S01]  /*0c60*/  IMAD.SHL.U32 R25, R0, 0x2, RZ ;  /* 0x0000000200197824 */ /* 0x000fe200078e00ff */
[----:B------:R-:W-:-:S02]  /*0c70*/  ISETP.GT.U32.AND P1, PT, R35, R24, PT ;  /* 0x000000182300720c */ /* 0x000fc40003f24070 */
[----:B------:R-:W-:Y:S01]  /*0c80*/  LOP3.LUT R33, R31, 0x30, RZ, 0xc0, !PT ;  /* 0x000000301f217812 */ /* 0x000fe200078ec0ff */
[--C-:B------:R-:W-:Y:S01]  /*0c90*/  @!P3 IMAD.IADD R26, R26, 0x1, -R35.reuse ;  /* 0x000000011a1ab824 */ /* 0x100fe200078e0a23 */
[----:B------:R-:W-:Y:S02]  /*0ca0*/  LOP3.LUT R31, R25, 0x10, RZ, 0xc0, !PT ;  /* 0x00000010191f7812 */ /* 0x000fe400078ec0ff */
[----:B------:R-:W-:Y:S01]  /*0cb0*/  ISETP.GE.AND P3, PT, R37, RZ, PT ;  /* 0x000000ff2500720c */ /* 0x000fe20003f66270 */
[--C-:B------:R-:W-:Y:S01]  /*0cc0*/  @!P4 IMAD.IADD R27, R27, 0x1, -R35.reuse ;  /* 0x000000011b1bc824 */ /* 0x100fe200078e0a23 */
[----:B------:R-:W-:Y:S01]  /*0cd0*/  ISETP.GT.U32.AND P4, PT, R35, R26, PT ;  /* 0x0000001a2300720c */ /* 0x000fe20003f84070 */
[--C-:B------:R-:W-:Y:S01]  /*0ce0*/  @!P5 IMAD.IADD R28, R28, 0x1, -R35.reuse ;  /* 0x000000011c1cd824 */ /* 0x100fe200078e0a23 */
[----:B------:R-:W-:Y:S01]  /*0cf0*/  LEA.HI R31, R22, R31, RZ, 0x1f ;  /* 0x0000001f161f7211 */ /* 0x000fe200078ff8ff */
[----:B------:R-:W-:Y:S01]  /*0d00*/  @!P6 IMAD.IADD R29, R29, 0x1, -R34 ;  /* 0x000000011d1de824 */ /* 0x000fe200078e0a22 */
[C---:B------:R-:W-:Y:S01]  /*0d10*/  ISETP.GT.U32.AND P5, PT, R35.reuse, R27, PT ;  /* 0x0000001b2300720c */ /* 0x040fe20003fa4070 */
[----:B------:R-:W-:Y:S01]  /*0d20*/  @!P1 IMAD.IADD R24, R24, 0x1, -R35 ;  /* 0x0000000118189824 */ /* 0x000fe200078e0a23 */
[----:B------:R-:W-:Y:S01]  /*0d30*/  ISETP.GT.U32.AND P6, PT, R35, R28, PT ;  /* 0x0000001c2300720c */ /* 0x000fe20003fc4070 */
[----:B------:R-:W-:Y:S01]  /*0d40*/  IMAD R32, R30, 0x40, R33 ;  /* 0x000000401e207824 */ /* 0x000fe200078e0221 */
[----:B------:R-:W-:Y:S01]  /*0d50*/  ISETP.GT.U32.AND P1, PT, R34, R29, PT ;  /* 0x0000001d2200720c */ /* 0x000fe20003f24070 */
[----:B------:R-:W-:Y:S01]  /*0d60*/  IMAD.SHL.U32 R22, R0, 0x10, RZ ;  /* 0x0000001000167824 */ /* 0x000fe200078e00ff */
[--C-:B------:R-:W-:Y:S01]  /*0d70*/  LOP3.LUT R56, R56, 0x1fe, R25.reuse, 0x78, !PT ;  /* 0x000001fe38387812 */ /* 0x100fe200078e7819 */
[----:B------:R-:W-:Y:S01]  /*0d80*/  @!P2 IMAD.MOV R24, RZ, RZ, -R24 ;  /* 0x000000ffff18a224 */ /* 0x000fe200078e0a18 */
[----:B------:R-:W-:Y:S01]  /*0d90*/  LOP3.LUT R25, R32, 0x30, R25, 0x78, !PT ;  /* 0x0000003020197812 */ /* 0x000fe200078e7819 */
[--C-:B------:R-:W-:Y:S01]  /*0da0*/  @!P4 IMAD.IADD R26, R26, 0x1, -R35.reuse ;  /* 0x000000011a1ac824 */ /* 0x100fe200078e0a23 */
[----:B------:R-:W-:Y:S01]  /*0db0*/  ISETP.GE.AND P4, PT, R38, RZ, PT ;  /* 0x000000ff2600720c */ /* 0x000fe20003f86270 */
[----:B------:R-:W-:Y:S01]  /*0dc0*/  IMAD R30, R30, 0x110, RZ ;  /* 0x000001101e1e7824 */ /* 0x000fe200078e02ff */
[----:B------:R-:W-:Y:S01]  /*0dd0*/  LOP3.LUT R58, R22, 0x200, RZ, 0xc0, !PT ;  /* 0x00000200163a7812 */ /* 0x000fe200078ec0ff */
[--C-:B------:R-:W-:Y:S01]  /*0de0*/  @!P5 IMAD.IADD R27, R27, 0x1, -R35.reuse ;  /* 0x000000011b1bd824 */ /* 0x100fe200078e0a23 */
[----:B------:R-:W-:Y:S01]  /*0df0*/  CS2R R36, SRZ ;  /* 0x0000000000247805 */ /* 0x000fe2000001ff00 */
[----:B------:R-:W-:Y:S01]  /*0e00*/  @!P6 IMAD.IADD R28, R28, 0x1, -R35 ;  /* 0x000000011c1ce824 */ /* 0x000fe200078e0a23 */
[----:B------:R-:W-:Y:S01]  /*0e10*/  LOP3.LUT R31, R30, R31, RZ, 0x3c, !PT ;  /* 0x0000001f1e1f7212 */ /* 0x000fe200078e3cff */
[----:B------:R-:W-:Y:S01]  /*0e20*/  IMAD.IADD R58, R58, 0x1, R25 ;  /* 0x000000013a3a7824 */ /* 0x000fe200078e0219 */
[----:B------:R-:W-:Y:S01]  /*0e30*/  LOP3.LUT R25, RZ, c[0x0][0x17c], RZ, 0x33, !PT ;  /* 0x00005f00ff197a12 */ /* 0x000fe200078e33ff */
[----:B------:R-:W-:Y:S01]  /*0e40*/  @!P1 IMAD.IADD R29, R29, 0x1, -R34 ;  /* 0x000000011d1d9824 */ /* 0x000fe200078e0a22 */
[----:B------:R-:W-:Y:S01]  /*0e50*/  ISETP.NE.AND P1, PT, RZ, c[0x0][0x17c], PT ;  /* 0x00005f00ff007a0c */ /* 0x000fe20003f25270 */
[----:B------:R-:W-:Y:S01]  /*0e60*/  @!P3 IMAD.MOV R26, RZ, RZ, -R26 ;  /* 0x000000ffff1ab224 */ /* 0x000fe200078e0a1a */
[----:B------:R-:W-:Y:S01]  /*0e70*/  CS2R R38, SRZ ;  /* 0x0000000000267805 */ /* 0x000fe2000001ff00 */
[----:B------:R-:W-:Y:S01]  /*0e80*/  @!P4 IMAD.MOV R27, RZ, RZ, -R27 ;  /* 0x000000ffff1bc224 */ /* 0x000fe200078e0a1b */
[C---:B------:R-:W-:Y:S01]  /*0e90*/  SEL R91, R25.reuse, R24, !P1 ;  /* 0x00000018195b7207 */ /* 0x040fe20004800000 */
[----:B------:R-:W-:Y:S01]  /*0ea0*/  @!P0 IMAD.MOV R28, RZ, RZ, -R28 ;  /* 0x000000ffff1c8224 */ /* 0x000fe200078e0a1c */
[C---:B------:R-:W-:Y:S01]  /*0eb0*/  SEL R89, R25.reuse, R26, !P1 ;  /* 0x0000001a19597207 */ /* 0x040fe20004800000 */
[----:B------:R-:W-:Y:S01]  /*0ec0*/  IMAD.SHL.U32 R30, R0, 0x80, RZ ;  /* 0x00000080001e7824 */ /* 0x000fe200078e00ff */
[C---:B------:R-:W-:Y:S01]  /*0ed0*/  SEL R99, R25.reuse, R27, !P1 ;  /* 0x0000001b19637207 */ /* 0x040fe20004800000 */
[----:B------:R-:W-:Y:S01]  /*0ee0*/  CS2R R32, SRZ ;  /* 0x0000000000207805 */ /* 0x000fe2000001ff00 */
[----:B------:R-:W-:Y:S01]  /*0ef0*/  SEL R97, R25, R28, !P1 ;  /* 0x0000001c19617207 */ /* 0x000fe20004800000 */
[----:B------:R-:W-:Y:S01]  /*0f00*/  CS2R R34, SRZ ;  /* 0x0000000000227805 */ /* 0x000fe2000001ff00 */
[----:B------:R-:W-:Y:S01]  /*0f10*/  ISETP.GE.AND P1, PT, R21, RZ, PT ;  /* 0x000000ff1500720c */ /* 0x000fe20003f26270 */
[----:B------:R-:W-:Y:S01]  /*0f20*/  IMAD R91, R91, c[0x0][0x190], RZ ;  /* 0x000064005b5b7a24 */ /* 0x000fe200078e02ff */
[----:B------:R-:W-:Y:S01]  /*0f30*/  ISETP.NE.AND P0, PT, RZ, c[0x0][0x178], PT ;  /* 0x00005e00ff007a0c */ /* 0x000fe20003f05270 */
[----:B------:R-:W-:Y:S01]  /*0f40*/  IMAD R89, R89, c[0x0][0x190], RZ ;  /* 0x0000640059597a24 */ /* 0x000fe200078e02ff */
[----:B------:R-:W-:Y:S01]  /*0f50*/  LOP3.LUT R30, R30, 0x800, RZ, 0xc0, !PT ;  /* 0x000008001e1e7812 */ /* 0x000fe200078ec0ff */
[----:B------:R-:W-:-:S02]  /*0f60*/  IMAD R99, R99, c[0x0][0x190], RZ ;  /* 0x0000640063637a24 */ /* 0x000fc400078e02ff */
[----:B------:R-:W-:Y:S02]  /*0f70*/  IMAD R97, R97, c[0x0][0x190], RZ ;  /* 0x0000640061617a24 */ /* 0x000fe400078e02ff */
[----:B------:R-:W-:-:S04]  /*0f80*/  IMAD.IADD R57, R30, 0x1, R31 ;  /* 0x000000011e397824 */ /* 0x000fc800078e021f */
[----:B------:R-:W-:Y:S02]  /*0f90*/  @!P1 IMAD.MOV R29, RZ, RZ, -R29 ;  /* 0x000000ffff1d9224 */ /* 0x000fe400078e0a1d */
[----:B------:R-:W-:Y:S02]  /*0fa0*/  @!P0 LOP3.LUT R29, RZ, c[0x0][0x178], RZ, 0x33, !PT ;  /* 0x00005e00ff1d8a12 */ /* 0x000fe400078e33ff */
[----:B------:R-:W-:-:S03]  /*0fb0*/  LEA R68, P0, R69, c[0x0][0x168], 0x1 ;  /* 0x00005a0045447a11 */ /* 0x000fc600078008ff */
[----:B------:R-:W-:Y:S01]  /*0fc0*/  IMAD R29, R29, c[0x0][0x184], RZ ;  /* 0x000061001d1d7a24 */ /* 0x000fe200078e02ff */
[----:B------:R-:W-:-:S04]  /*0fd0*/  LEA.HI.X.SX32 R69, R69, c[0x0][0x16c], 0x1, P0 ;  /* 0x00005b0045457a11 */ /* 0x000fc800000f0eff */
[----:B------:R-:W-:-:S04]  /*0fe0*/  LEA R66, P0, R29, c[0x0][0x160], 0x1 ;  /* 0x000058001d427a11 */ /* 0x000fc800078008ff */
[----:B------:R-:W-:-:S04]  /*0ff0*/  LEA.HI.X.SX32 R67, R29, c[0x0][0x164], 0x1, P0 ;  /* 0x000059001d437a11 */ /* 0x000fc800000f0eff */
.L_x_2:
[----:B------:R-:W-:Y:S01]  /*1000*/  ISETP.GE.AND P0, PT, R3, UR4, PT ;  /* 0x0000000403007c0c */ /* 0x000fe2000bf06270 */
[----:B------:R-:W-:Y:S01]  /*1010*/  IMAD.WIDE R24, R59, 0x2, R66 ;  /* 0x000000023b187825 */ /* 0x000fe200078e0242 */
[----:B------:R-:W-:Y:S02]  /*1020*/  PRMT R50, RZ, 0x7610, R50 ;  /* 0x00007610ff327816 */ /* 0x000fe40000000032 */
[----:B------:R-:W-:Y:S01]  /*1030*/  ISETP.GE.AND P1, PT, R8, UR4, PT ;  /* 0x0000000408007c0c */ /* 0x000fe2000bf26270 */
[----:B------:R-:W-:Y:S01]  /*1040*/  IMAD.WIDE R26, R81, 0x2, R66 ;  /* 0x00000002511a7825 */ /* 0x000fe200078e0242 */
[----:B------:R-:W-:Y:S02]  /*1050*/  PRMT R52, RZ, 0x7610, R52 ;  /* 0x00007610ff347816 */ /* 0x000fe40000000034 */
[----:B------:R-:W-:-:S05]  /*1060*/  ISETP.GE.AND P2, PT, R12, UR4, PT ;  /* 0x000000040c007c0c */ /* 0x000fca000bf46270 */
[----:B------:R0:W2:Y:S01]  /*1070*/  @!P0 LDG.E.U16 R50, [R24.64] ;  /* 0x0000000618328981 */ /* 0x0000a2000c1e1500 */
[----:B------:R-:W-:Y:S01]  /*1080*/  ISETP.GE.AND P0, PT, R5, UR4, PT ;  /* 0x0000000405007c0c */ /* 0x000fe2000bf06270 */
[----:B------:R-:W-:Y:S01]  /*1090*/  IMAD.WIDE R48, R87, 0x2, R66 ;  /* 0x0000000257307825 */ /* 0x000fe200078e0242 */
[----:B------:R-:W-:Y:S01]  /*10a0*/  PRMT R51, RZ, 0x7610, R51 ;  /* 0x00007610ff337816 */ /* 0x000fe20000000033 */
[----:B------:R1:W3:Y:S01]  /*10b0*/  @!P1 LDG.E.U16 R52, [R26.64] ;  /* 0x000000061a349981 */ /* 0x0002e2000c1e1500 */
[----:B------:R-:W-:Y:S01]  /*10c0*/  ISETP.GE.AND P1, PT, R16, UR4, PT ;  /* 0x0000000410007c0c */ /* 0x000fe2000bf26270 */
[----:B------:R-:W-:Y:S01]  /*10d0*/  IMAD.WIDE R28, R73, 0x2, R66 ;  /* 0x00000002491c7825 */ /* 0x000fe200078e0242 */
[----:B------:R-:W-:Y:S02]  /*10e0*/  PRMT R54, RZ, 0x7610, R54 ;  /* 0x00007610ff367816 */ /* 0x000fe40000000036 */
[----:B------:R-:W-:Y:S01]  /*10f0*/  PRMT R78, RZ, 0x7610, R78 ;  /* 0x00007610ff4e7816 */ /* 0x000fe2000000004e */
[----:B------:R-:W-:Y:S01]  /*1100*/  IMAD.WIDE R30, R63, 0x2, R66 ;  /* 0x000000023f1e7825 */ /* 0x000fe200078e0242 */
[----:B------:R-:W-:-:S02]  /*1110*/  PRMT R53, RZ, 0x7610, R53 ;  /* 0x00007610ff357816 */ /* 0x000fc40000000035 */
[----:B------:R4:W5:Y:S04]  /*1120*/  @!P2 LDG.E.U16 R54, [R28.64] ;  /* 0x000000061c36a981 */ /* 0x000968000c1e1500 */
[----:B------:R1:W5:Y:S01]  /*1130*/  @!P0 LDG.E.U16 R51, [R48.64] ;  /* 0x0000000630338981 */ /* 0x000362000c1e1500 */
[----:B------:R-:W-:Y:S01]  /*1140*/  ISETP.GE.AND P0, PT, R6, UR4, PT ;  /* 0x0000000406007c0c */ /* 0x000fe2000bf06270 */
[----:B0-----:R-:W-:Y:S02]  /*1150*/  IMAD.WIDE R24, R85, 0x2, R66 ;  /* 0x0000000255187825 */ /* 0x001fe400078e0242 */
[----:B------:R0:W5:Y:S01]  /*1160*/  @!P1 LDG.E.U16 R78, [R30.64] ;  /* 0x000000061e4e9981 */ /* 0x000162000c1e1500 */
[----:B------:R-:W-:-:S09]  /*1170*/  ISETP.GE.AND P1, PT, R7, UR4, PT ;  /* 0x0000000407007c0c */ /* 0x000fd2000bf26270 */
[----:B------:R0:W5:Y:S01]  /*1180*/  @!P0 LDG.E.U16 R53, [R24.64] ;  /* 0x0000000618358981 */ /* 0x000162000c1e1500 */
[----:B------:R-:W-:Y:S01]  /*1190*/  ISETP.GE.AND P0, PT, R11, UR4, PT ;  /* 0x000000040b007c0c */ /* 0x000fe2000bf06270 */
[----:B-1----:R-:W-:Y:S01]  /*11a0*/  IMAD.WIDE R26, R83, 0x2, R66 ;  /* 0x00000002531a7825 */ /* 0x002fe200078e0242 */
[----:B------:R-:W-:Y:S02]  /*11b0*/  PRMT R101, RZ, 0x7610, R101 ;  /* 0x00007610ff657816 */ /* 0x000fe40000000065 */
[----:B------:R-:W-:Y:S02]  /*11c0*/  PRMT R103, RZ, 0x7610, R103 ;  /* 0x00007610ff677816 */ /* 0x000fe40000000067 */
[----:B------:R-:W-:Y:S02]  /*11d0*/  ISETP.GE.AND P2, PT, R9, UR4, PT ;  /* 0x0000000409007c0c */ /* 0x000fe4000bf46270 */
[----:B------:R1:W5:Y:S01]  /*11e0*/  @!P1 LDG.E.U16 R101, [R26.64] ;  /* 0x000000061a659981 */ /* 0x000362000c1e1500 */
[----:B0-----:R-:W-:Y:S01]  /*11f0*/  IMAD.WIDE R24, R75, 0x2, R66 ;  /* 0x000000024b187825 */ /* 0x001fe200078e0242 */
[----:B------:R-:W-:-:S02]  /*1200*/  ISETP.GE.AND P1, PT, R13, UR4, PT ;  /* 0x000000040d007c0c */ /* 0x000fc4000bf26270 */
[----:B------:R-:W-:Y:S02]  /*1210*/  PRMT R49, RZ, 0x7610, R49 ;  /* 0x00007610ff317816 */ /* 0x000fe40000000031 */
[----:B------:R0:W5:Y:S01]  /*1220*/  @!P0 LDG.E.U16 R103, [R24.64] ;  /* 0x0000000618678981 */ /* 0x000162000c1e1500 */
[----:B------:R-:W-:Y:S01]  /*1230*/  ISETP.GE.AND P0, PT, R14, UR4, PT ;  /* 0x000000040e007c0c */ /* 0x000fe2000bf06270 */
[----:B----4-:R-:W-:Y:S01]  /*1240*/  IMAD.WIDE R28, R79, 0x2, R66 ;  /* 0x000000024f1c7825 */ /* 0x010fe200078e0242 */
[----:B------:R-:W-:Y:S02]  /*1250*/  PRMT R105, RZ, 0x7610, R105 ;  /* 0x00007610ff697816 */ /* 0x000fe40000000069 */
[----:B------:R-:W-:Y:S01]  /*1260*/  PRMT R107, RZ, 0x7610, R107 ;  /* 0x00007610ff6b7816 */ /* 0x000fe2000000006b */
[--C-:B-1----:R-:W-:Y:S01]  /*1270*/  IMAD.WIDE R26, R71, 0x2, R66.reuse ;  /* 0x00000002471a7825 */ /* 0x102fe200078e0242 */
[----:B------:R1:W4:Y:S04]  /*1280*/  @!P2 LDG.E.U16 R49, [R28.64] ;  /* 0x000000061c31a981 */ /* 0x000328000c1e1500 */
[----:B------:R0:W4:Y:S01]  /*1290*/  @!P1 LDG.E.U16 R105, [R26.64] ;  /* 0x000000061a699981 */ /* 0x000122000c1e1500 */
[----:B-1----:R-:W-:Y:S01]  /*12a0*/  IMAD.WIDE R28, R65, 0x2, R66 ;  /* 0x00000002411c7825 */ /* 0x002fe200078e0242 */
[----:B------:R-:W-:-:S04]  /*12b0*/  ISETP.GE.AND P1, PT, R15, UR4, PT ;  /* 0x000000040f007c0c */ /* 0x000fc8000bf26270 */
[----:B------:R1:W4:Y:S01]  /*12c0*/  @!P0 LDG.E.U16 R107, [R28.64] ;  /* 0x000000061c6b8981 */ /* 0x000322000c1e1500 */
[----:B------:R-:W-:Y:S01]  /*12d0*/  ISETP.GE.AND P0, PT, R17, UR4, PT ;  /* 0x0000000411007c0c */ /* 0x000fe2000bf06270 */
[----:B0-----:R-:W-:Y:S01]  /*12e0*/  IMAD.WIDE R24, R64, 0x2, R66 ;  /* 0x0000000240187825 */ /* 0x001fe200078e0242 */
[----:B------:R-:W-:Y:S02]  /*12f0*/  PRMT R109, RZ, 0x7610, R109 ;  /* 0x00007610ff6d7816 */ /* 0x000fe4000000006d */
[----:B------:R-:W-:Y:S01]  /*1300*/  PRMT R111, RZ, 0x7610, R111 ;  /* 0x00007610ff6f7816 */ /* 0x000fe2000000006f */
[--C-:B------:R-:W-:Y:S01]  /*1310*/  IMAD.WIDE R26, R62, 0x2, R66.reuse ;  /* 0x000000023e1a7825 */ /* 0x100fe200078e0242 */
[----:B------:R-:W-:Y:S02]  /*1320*/  ISETP.GE.AND P3, PT, R10, UR4, PT ;  /* 0x000000040a007c0c */ /* 0x000fe4000bf66270 */
[----:B------:R0:W4:Y:S01]  /*1330*/  @!P1 LDG.E.U16 R109, [R24.64] ;  /* 0x00000006186d9981 */ /* 0x000122000c1e1500 */
[----:B------:R-:W-:Y:S01]  /*1340*/  ISETP.GE.AND P1, PT, R18, UR4, PT ;  /* 0x0000000412007c0c */ /* 0x000fe2000bf26270 */
[----:B------:R-:W-:Y:S01]  /*1350*/  IMAD.WIDE R30, R77, 0x2, R66 ;  /* 0x000000024d1e7825 */ /* 0x000fe200078e0242 */
[----:B------:R-:W-:-:S02]  /*1360*/  PRMT R55, RZ, 0x7610, R55 ;  /* 0x00007610ff377816 */ /* 0x000fc40000000037 */
[----:B------:R0:W4:Y:S01]  /*1370*/  @!P0 LDG.E.U16 R111, [R26.64] ;  /* 0x000000061a6f8981 */ /* 0x000122000c1e1500 */
[----:B------:R-:W-:Y:S01]  /*1380*/  ISETP.GE.AND P0, PT, R19, UR4, PT ;  /* 0x0000000413007c0c */ /* 0x000fe2000bf06270 */
[----:B-1----:R-:W-:Y:S01]  /*1390*/  IMAD.WIDE R28, R61, 0x2, R66 ;  /* 0x000000023d1c7825 */ /* 0x002fe200078e0242 */
[----:B------:R-:W-:Y:S02]  /*13a0*/  PRMT R113, RZ, 0x7610, R113 ;  /* 0x00007610ff717816 */ /* 0x000fe40000000071 */
[----:B------:R-:W-:Y:S01]  /*13b0*/  PRMT R115, RZ, 0x7610, R115 ;  /* 0x00007610ff737816 */ /* 0x000fe20000000073 */
[----:B------:R1:W4:Y:S04]  /*13c0*/  @!P3 LDG.E.U16 R55, [R30.64] ;  /* 0x000000061e37b981 */ /* 0x000328000c1e1500 */
[----:B------:R0:W4:Y:S01]  /*13d0*/  @!P1 LDG.E.U16 R113, [R28.64] ;  /* 0x000000061c719981 */ /* 0x000122000c1e1500 */
[----:B-1----:R-:W-:-:S05]  /*13e0*/  IMAD.WIDE R30, R60, 0x2, R66 ;  /* 0x000000023c1e7825 */ /* 0x002fca00078e0242 */
[----:B------:R-:W4:Y:S04]  /*13f0*/  @!P0 LDG.E.U16 R115, [R30.64] ;  /* 0x000000061e738981 */ /* 0x000f28000c1e1500 */
[----:B------:R-:W-:Y:S01]  /*1400*/  BAR.SYNC.DEFER_BLOCKING 0x0 ;  /* 0x0000000000007b1d */ /* 0x000fe20000010000 */
[----:B------:R-:W-:Y:S01]  /*1410*/  ISETP.GE.AND P0, PT, R4, UR4, PT ;  /* 0x0000000404007c0c */ /* 0x000fe2000bf06270 */
[----:B0-----:R-:W-:Y:S01]  /*1420*/  IMAD.WIDE R24, R97, 0x2, R68 ;  /* 0x0000000261187825 */ /* 0x001fe200078e0244 */
[----:B------:R-:W-:Y:S02]  /*1430*/  PRMT R117, RZ, 0x7610, R117 ;  /* 0x00007610ff757816 */ /* 0x000fe40000000075 */
[----:B------:R-:W-:Y:S01]  /*1440*/  PRMT R119, RZ, 0x7610, R119 ;  /* 0x00007610ff777816 */ /* 0x000fe20000000077 */
[----:B------:R-:W-:Y:S01]  /*1450*/  IMAD.WIDE R26, R99, 0x2, R68 ;  /* 0x00000002631a7825 */ /* 0x000fe200078e0244 */
[----:B------:R-:W-:-:S02]  /*1460*/  PRMT R121, RZ, 0x7610, R121 ;  /* 0x00007610ff797816 */ /* 0x000fc40000000079 */
[----:B------:R-:W-:Y:S01]  /*1470*/  PRMT R123, RZ, 0x7610, R123 ;  /* 0x00007610ff7b7816 */ /* 0x000fe2000000007b */
[----:B------:R-:W-:-:S04]  /*1480*/  IMAD.WIDE R28, R89, 0x2, R68 ;  /* 0x00000002591c7825 */ /* 0x000fc800078e0244 */
[----:B------:R0:W4:Y:S04]  /*1490*/  @!P0 LDG.E.U16 R117, [R24.64] ;  /* 0x0000000618758981 */ /* 0x000128000c1e1500 */
[----:B------:R-:W4:Y:S04]  /*14a0*/  @!P0 LDG.E.U16 R119, [R26.64] ;  /* 0x000000061a778981 */ /* 0x000f28000c1e1500 */
[----:B------:R-:W4:Y:S01]  /*14b0*/  @!P0 LDG.E.U16 R121, [R28.64] ;  /* 0x000000061c798981 */ /* 0x000f22000c1e1500 */
[----:B0-----:R-:W-:-:S05]  /*14c0*/  IMAD.WIDE R24, R91, 0x2, R68 ;  /* 0x000000025b187825 */ /* 0x001fca00078e0244 */
[----:B------:R-:W4:Y:S01]  /*14d0*/  @!P0 LDG.E.U16 R123, [R24.64] ;  /* 0x00000006187b8981 */ /* 0x000f22000c1e1500 */
[----:B------:R-:W-:-:S04]  /*14e0*/  IADD3 R70, R70, -0x1, RZ ;  /* 0xffffffff46467810 */ /* 0x000fc80007ffe0ff */
[----:B------:R-:W-:Y:S01]  /*14f0*/  ISETP.NE.U32.AND P0, PT, R70, RZ, PT ;  /* 0x000000ff4600720c */ /* 0x000fe20003f05070 */
[----:B------:R-:W-:Y:S01]  /*1500*/  UIADD3 UR4, UR4, -0x20, URZ ;  /* 0xffffffe004047890 */ /* 0x000fe2000fffe03f */
[----:B------:R-:W-:-:S04]  /*1510*/  IMAD.WIDE R68, R93, 0x2, R68 ;  /* 0x000000025d447825 */ /* 0x000fc800078e0244 */
[----:B------:R-:W-:Y:S01]  /*1520*/  IMAD.WIDE R66, R95, 0x2, R66 ;  /* 0x000000025f427825 */ /* 0x000fe200078e0242 */
[----:B--2---:R-:W-:Y:S04]  /*1530*/  STS.U16 [R23], R50 ;  /* 0x0000003217007388 */ /* 0x004fe80000000400 */
[----:B---3--:R-:W-:Y:S04]  /*1540*/  STS.U16 [R23+0x800], R52 ;  /* 0x0008003417007388 */ /* 0x008fe80000000400 */
[----:B-----5:R-:W-:Y:S04]  /*1550*/  STS.U16 [R23+0x1000], R54 ;  /* 0x0010003617007388 */ /* 0x020fe80000000400 */
[----:B------:R-:W-:Y:S04]  /*1560*/  STS.U16 [R23+0x1800], R78 ;  /* 0x0018004e17007388 */ /* 0x000fe80000000400 */
[----:B------:R-:W-:Y:S04]  /*1570*/  STS.U16 [R74+0x200], R51 ;  /* 0x000200334a007388 */ /* 0x000fe80000000400 */
[----:B----4-:R-:W-:Y:S04]  /*1580*/  STS.U16 [R74+0xa00], R49 ;  /* 0x000a00314a007388 */ /* 0x010fe80000000400 */
[----:B------:R-:W-:Y:S04]  /*1590*/  STS.U16 [R74+0x1200], R105 ;  /* 0x001200694a007388 */ /* 0x000fe80000000400 */
        /* <DEDUP_REMOVED lines=13> */
[----:B------:R-:W-:Y:S06]  /*1670*/  BAR.SYNC.DEFER_BLOCKING 0x0 ;  /* 0x0000000000007b1d */ /* 0x000fec0000010000 */
[----:B------:R-:W-:Y:S04]  /*1680*/  LDSM.16.MT88.4 R52, [R57] ;  /* 0x000000003934783b */ /* 0x000fe80000004200 */
[----:B------:R-:W0:Y:S04]  /*1690*/  LDSM.16.M88.4 R24, [R58+0x2000] ;  /* 0x002000003a18783b */ /* 0x000e280000000200 */
[----:B------:R-:W1:Y:S04]  /*16a0*/  LDSM.16.M88.4 R28, [R58+0x2400] ;  /* 0x002400003a1c783b */ /* 0x000e680000000200 */
[----:B------:R-:W2:Y:S01]  /*16b0*/  LDSM.16.MT88.4 R48, [R57+0x80] ;  /* 0x000080003930783b */ /* 0x000ea20000004200 */
[C---:B0-----:R-:W-:Y:S08]  /*16c0*/  HMMA.16816.F32 R40, R52.reuse, R24, R40 ;  /* 0x000000183428723c */ /* 0x041ff00000001828 */
[----:B-1----:R-:W-:Y:S01]  /*16d0*/  HMMA.16816.F32 R36, R52, R28, R36 ;  /* 0x0000001c3424723c */ /* 0x002fe20000001824 */
[----:B------:R-:W0:Y:S07]  /*16e0*/  LDSM.16.MT88.4 R52, [R57+0x1000] ;  /* 0x001000003934783b */ /* 0x000e2e0000004200 */
[C---:B--2---:R-:W-:Y:S08]  /*16f0*/  HMMA.16816.F32 R32, R48.reuse, R24, R32 ;  /* 0x000000183020723c */ /* 0x044ff00000001820 */
[----:B------:R-:W-:Y:S01]  /*1700*/  HMMA.16816.F32 R44, R48, R28, R44 ;  /* 0x0000001c302c723c */ /* 0x000fe2000000182c */
[----:B------:R-:W1:Y:S07]  /*1710*/  LDSM.16.MT88.4 R48, [R57+0x1080] ;  /* 0x001080003930783b */ /* 0x000e6e0000004200 */
[C---:B0-----:R-:W-:Y:S08]  /*1720*/  HMMA.16816.F32 R40, R52.reuse, R26, R40 ;  /* 0x0000001a3428723c */ /* 0x041ff00000001828 */
[----:B------:R-:W-:Y:S08]  /*1730*/  HMMA.16816.F32 R36, R52, R30, R36 ;  /* 0x0000001e3424723c */ /* 0x000ff00000001824 */
[C---:B-1----:R-:W-:Y:S08]  /*1740*/  HMMA.16816.F32 R32, R48.reuse, R26, R32 ;  /* 0x0000001a3020723c */ /* 0x042ff00000001820 */
[----:B------:R-:W-:Y:S01]  /*1750*/  HMMA.16816.F32 R44, R48, R30, R44 ;  /* 0x0000001e302c723c */ /* 0x000fe2000000182c */
[----:B------:R-:W-:Y:S07]  /*1760*/  @P0 BRA `(.L_x_2) ;  /* 0xfffff89000000947 */ /* 0x000fee000383ffff */
[----:B------:R-:W-:-:S15]  /*1770*/  NOP ;  /* 0x0000000000007918 */ /* 0x000fde0000000000 */
[----:B------:R-:W-:-:S01]  /*1780*/  NOP ;  /* 0x0000000000007918 */ /* 0x000fc20000000000 */
[----:B------:R-:W-:Y:S02]  /*1790*/  F2FP.PACK_AB R35, R47, R35 ;  /* 0x000000232f23723e */ /* 0x000fe400000000ff */
[----:B------:R-:W-:-:S02]  /*17a0*/  F2FP.PACK_AB R34, R46, R34 ;  /* 0x000000222e22723e */ /* 0x000fc400000000ff */
[----:B------:R-:W-:Y:S02]  /*17b0*/  F2FP.PACK_AB R39, R39, R43 ;  /* 0x0000002b2727723e */ /* 0x000fe400000000ff */
[----:B------:R-:W-:Y:S02]  /*17c0*/  F2FP.PACK_AB R38, R38, R42 ;  /* 0x0000002a2626723e */ /* 0x000fe400000000ff */
[----:B------:R-:W-:Y:S02]  /*17d0*/  F2FP.PACK_AB R33, R45, R33 ;  /* 0x000000212d21723e */ /* 0x000fe400000000ff */
[----:B------:R-:W-:Y:S02]  /*17e0*/  F2FP.PACK_AB R32, R44, R32 ;  /* 0x000000202c20723e */ /* 0x000fe400000000ff */
[----:B------:R-:W-:Y:S02]  /*17f0*/  F2FP.PACK_AB R37, R37, R41 ;  /* 0x000000292525723e */ /* 0x000fe400000000ff */
[----:B------:R-:W-:-:S02]  /*1800*/  F2FP.PACK_AB R36, R36, R40 ;  /* 0x000000282424723e */ /* 0x000fc400000000ff */
.L_x_1:
[----:B------:R-:W-:Y:S01]  /*1810*/  SHF.R.S32.HI R5, RZ, 0x6, R0 ;  /* 0x00000006ff057819 */ /* 0x000fe20000011400 */
[----:B------:R-:W-:Y:S01]  /*1820*/  BAR.SYNC.DEFER_BLOCKING 0x0 ;  /* 0x0000000000007b1d */ /* 0x000fe20000010000 */
[----:B------:R-:W-:Y:S01]  /*1830*/  IMAD.SHL.U32 R4, R4, 0x4, RZ ;  /* 0x0000000404047824 */ /* 0x000fe200078e00ff */
[----:B------:R-:W-:-:S02]  /*1840*/  LOP3.LUT R7, R22, 0x70, RZ, 0xc0, !PT ;  /* 0x0000007016077812 */ /* 0x000fc400078ec0ff */
[----:B------:R-:W-:Y:S02]  /*1850*/  SGXT R5, R5, 0x1 ;  /* 0x000000010505781a */ /* 0x000fe40000000200 */
[----:B------:R-:W-:Y:S02]  /*1860*/  LOP3.LUT R6, R0, 0x18, RZ, 0xc0, !PT ;  /* 0x0000001800067812 */ /* 0x000fe400078ec0ff */
[----:B------:R-:W-:Y:S01]  /*1870*/  LOP3.LUT R5, R4, 0x1008, R5, 0x78, !PT ;  /* 0x0000100804057812 */ /* 0x000fe200078e7805 */
[----:B------:R-:W-:Y:S01]  /*1880*/  IMAD.SHL.U32 R4, R0, 0x20, RZ ;  /* 0x0000002000047824 */ /* 0x000fe200078e00ff */
[C---:B------:R-:W-:Y:S01]  /*1890*/  ISETP.GE.AND P0, PT, R21.reuse, c[0x0][0x178], PT ;  /* 0x00005e0015007a0c */ /* 0x040fe20003f06270 */
[----:B------:R-:W-:Y:S01]  /*18a0*/  IMAD R7, R6, 0x100, R7 ;  /* 0x0000010006077824 */ /* 0x000fe200078e0207 */
[----:B------:R-:W-:Y:S01]  /*18b0*/  LOP3.LUT R13, R20, 0x1c, R3, 0xfe, !PT ;  /* 0x0000001c140d7812 */ /* 0x000fe200078efe03 */
[----:B------:R-:W-:Y:S01]  /*18c0*/  IMAD R21, R21, c[0x0][0x194], RZ ;  /* 0x0000650015157a24 */ /* 0x000fe200078e02ff */
[----:B------:R-:W-:-:S02]  /*18d0*/  LOP3.LUT R5, R5, 0x400, R4, 0xf8, !PT ;  /* 0x0000040005057812 */ /* 0x000fc400078ef804 */
[----:B------:R-:W-:Y:S02]  /*18e0*/  LEA.HI R7, R6, R7, RZ, 0x1f ;  /* 0x0000000706077211 */ /* 0x000fe400078ff8ff */
[----:B------:R-:W-:Y:S02]  /*18f0*/  LOP3.LUT R5, R5, 0x80, R0, 0xf8, !PT ;  /* 0x0000008005057812 */ /* 0x000fe400078ef800 */
[----:B------:R-:W-:Y:S01]  /*1900*/  LEA R26, P2, R21, c[0x0][0x170], 0x1 ;  /* 0x00005c00151a7a11 */ /* 0x000fe200078408ff */
[----:B------:R-:W-:Y:S01]  /*1910*/  IMAD R19, R2, 0x4, R7 ;  /* 0x0000000402137824 */ /* 0x000fe200078e0207 */
[----:B------:R-:W-:Y:S01]  /*1920*/  LOP3.LUT R2, R5, 0x4, RZ, 0x3c, !PT ;  /* 0x0000000405027812 */ /* 0x000fe200078e3cff */
[----:B------:R-:W-:Y:S01]  /*1930*/  STS [R5], R36 ;  /* 0x0000002405007388 */ /* 0x000fe20000000800 */
[----:B------:R-:W-:Y:S02]  /*1940*/  LOP3.LUT R4, R20, R3, RZ, 0xfc, !PT ;  /* 0x0000000314047212 */ /* 0x000fe400078efcff */
[C---:B------:R-:W-:Y:S01]  /*1950*/  LOP3.LUT R22, R19.reuse, 0x4, RZ, 0x3c, !PT ;  /* 0x0000000413167812 */ /* 0x040fe200078e3cff */
[----:B------:R-:W-:Y:S01]  /*1960*/  STS [R5+0x200], R37 ;  /* 0x0002002505007388 */ /* 0x000fe20000000800 */
[----:B------:R-:W-:-:S02]  /*1970*/  LOP3.LUT R23, R19, 0x8, RZ, 0x3c, !PT ;  /* 0x0000000813177812 */ /* 0x000fc400078e3cff */
[----:B------:R-:W-:Y:S01]  /*1980*/  LOP3.LUT R24, R19, 0xc, RZ, 0x3c, !PT ;  /* 0x0000000c13187812 */ /* 0x000fe200078e3cff */
[----:B------:R-:W-:Y:S01]  /*1990*/  STS [R5+0x100], R32 ;  /* 0x0001002005007388 */ /* 0x000fe20000000800 */
[----:B------:R-:W-:Y:S02]  /*19a0*/  LEA.HI.X.SX32 R28, R21, c[0x0][0x174], 0x1, P2 ;  /* 0x00005d00151c7a11 */ /* 0x000fe400010f0eff */
[----:B------:R-:W-:Y:S01]  /*19b0*/  ISETP.LT.AND P1, PT, R4, c[0x0][0x17c], !P0 ;  /* 0x00005f0004007a0c */ /* 0x000fe20004721270 */
[----:B------:R0:W-:Y:S01]  /*19c0*/  STS [R5+0x300], R33 ;  /* 0x0003002105007388 */ /* 0x0001e20000000800 */
[C-C-:B------:R-:W-:Y:S02]  /*19d0*/  LOP3.LUT R0, R20.reuse, 0x1e, R3.reuse, 0xfe, !PT ;  /* 0x0000001e14007812 */ /* 0x140fe400078efe03 */
[C-C-:B------:R-:W-:Y:S01]  /*19e0*/  LOP3.LUT R12, R20.reuse, 0x1a, R3.reuse, 0xfe, !PT ;  /* 0x0000001a140c7812 */ /* 0x140fe200078efe03 */
[----:B------:R-:W-:Y:S01]  /*19f0*/  STS [R2+0x800], R38 ;  /* 0x0008002602007388 */ /* 0x000fe20000000800 */
[----:B------:R-:W-:-:S02]  /*1a00*/  LOP3.LUT R14, R20, 0x18, R3, 0xfe, !PT ;  /* 0x00000018140e7812 */ /* 0x000fc400078efe03 */
[C-C-:B------:R-:W-:Y:S01]  /*1a10*/  LOP3.LUT R15, R20.reuse, 0x16, R3.reuse, 0xfe, !PT ;  /* 0x00000016140f7812 */ /* 0x140fe200078efe03 */
[----:B------:R-:W-:Y:S01]  /*1a20*/  STS [R2+0xa00], R39 ;  /* 0x000a002702007388 */ /* 0x000fe20000000800 */
[--C-:B------:R-:W-:Y:S01]  /*1a30*/  LOP3.LUT R16, R20, 0x14, R3.reuse, 0xfe, !PT ;  /* 0x0000001414107812 */ /* 0x100fe200078efe03 */
[----:B0-----:R-:W-:Y:S01]  /*1a40*/  IMAD R5, R4, c[0x0][0x198], RZ ;  /* 0x0000660004057a24 */ /* 0x001fe200078e02ff */
[C-C-:B------:R-:W-:Y:S01]  /*1a50*/  LOP3.LUT R17, R20.reuse, 0x12, R3.reuse, 0xfe, !PT ;  /* 0x0000001214117812 */ /* 0x140fe200078efe03 */
[----:B------:R-:W-:Y:S01]  /*1a60*/  STS [R2+0x900], R34 ;  /* 0x0009002202007388 */ /* 0x000fe20000000800 */
[C-C-:B------:R-:W-:Y:S02]  /*1a70*/  LOP3.LUT R18, R20.reuse, 0x10, R3.reuse, 0xfe, !PT ;  /* 0x0000001014127812 */ /* 0x140fe400078efe03 */
[----:B------:R-:W-:Y:S01]  /*1a80*/  LEA R4, P2, R5, R26, 0x1 ;  /* 0x0000001a05047211 */ /* 0x000fe200078408ff */
[----:B------:R0:W-:Y:S01]  /*1a90*/  STS [R2+0xb00], R35 ;  /* 0x000b002302007388 */ /* 0x0001e20000000800 */
[----:B------:R-:W-:-:S02]  /*1aa0*/  LOP3.LUT R11, R20, 0xe, R3, 0xfe, !PT ;  /* 0x0000000e140b7812 */ /* 0x000fc400078efe03 */
[C-C-:B------:R-:W-:Y:S01]  /*1ab0*/  LOP3.LUT R10, R20.reuse, 0xc, R3.reuse, 0xfe, !PT ;  /* 0x0000000c140a7812 */ /* 0x140fe200078efe03 */
[----:B------:R-:W-:Y:S01]  /*1ac0*/  BAR.SYNC.DEFER_BLOCKING 0x0 ;  /* 0x0000000000007b1d */ /* 0x000fe20000010000 */
[C-C-:B------:R-:W-:Y:S02]  /*1ad0*/  LOP3.LUT R8, R20.reuse, 0xa, R3.reuse, 0xfe, !PT ;  /* 0x0000000a14087812 */ /* 0x140fe400078efe03 */
[C-C-:B------:R-:W-:Y:S02]  /*1ae0*/  LOP3.LUT R7, R20.reuse, 0x8, R3.reuse, 0xfe, !PT ;  /* 0x0000000814077812 */ /* 0x140fe400078efe03 */
[C-C-:B------:R-:W-:Y:S02]  /*1af0*/  LOP3.LUT R6, R20.reuse, 0x6, R3.reuse, 0xfe, !PT ;  /* 0x0000000614067812 */ /* 0x140fe400078efe03 */
[C-C-:B0-----:R-:W-:Y:S02]  /*1b00*/  LOP3.LUT R2, R20.reuse, 0x2, R3.reuse, 0xfe, !PT ;  /* 0x0000000214027812 */ /* 0x141fe400078efe03 */
[----:B------:R-:W-:-:S02]  /*1b10*/  LOP3.LUT R20, R20, 0x4, R3, 0xfe, !PT ;  /* 0x0000000414147812 */ /* 0x000fc400078efe03 */
[C---:B------:R-:W-:Y:S01]  /*1b20*/  ISETP.LT.AND P4, PT, R2.reuse, c[0x0][0x17c], !P0 ;  /* 0x00005f0002007a0c */ /* 0x040fe20004781270 */
[----:B------:R-:W-:Y:S01]  /*1b30*/  IMAD R9, R2, c[0x0][0x198], RZ ;  /* 0x0000660002097a24 */ /* 0x000fe200078e02ff */
[----:B------:R-:W-:-:S04]  /*1b40*/  LEA.HI.X.SX32 R5, R5, R28, 0x1, P2 ;  /* 0x0000001c05057211 */ /* 0x000fc800010f0eff */
[----:B------:R-:W-:-:S04]  /*1b50*/  LEA R2, P3, R9, R26, 0x1 ;  /* 0x0000001a09027211 */ /* 0x000fc800078608ff */
[----:B------:R-:W-:Y:S01]  /*1b60*/  LEA.HI.X.SX32 R3, R9, R28, 0x1, P3 ;  /* 0x0000001c09037211 */ /* 0x000fe200018f0eff */
[----:B------:R-:W-:Y:S01]  /*1b70*/  IMAD R9, R6, c[0x0][0x198], RZ ;  /* 0x0000660006097a24 */ /* 0x000fe200078e02ff */
[C---:B------:R-:W-:Y:S01]  /*1b80*/  ISETP.LT.AND P3, PT, R20.reuse, c[0x0][0x17c], !P0 ;  /* 0x00005f0014007a0c */ /* 0x040fe20004761270 */
[----:B------:R-:W0:Y:S01]  /*1b90*/  LDS R25, [R19] ;  /* 0x0000000013197984 */ /* 0x000e220000000800 */
[----:B------:R-:W-:-:S03]  /*1ba0*/  IMAD R20, R20, c[0x0][0x198], RZ ;  /* 0x0000660014147a24 */ /* 0x000fc600078e02ff */
[----:B------:R-:W1:Y:S04]  /*1bb0*/  LDS R27, [R22] ;  /* 0x00000000161b7984 */ /* 0x000e680000000800 */
[----:B------:R-:W2:Y:S04]  /*1bc0*/  LDS R31, [R23] ;  /* 0x00000000171f7984 */ /* 0x000ea80000000800 */
[----:B------:R-:W3:Y:S04]  /*1bd0*/  LDS R33, [R24] ;  /* 0x0000000018217984 */ /* 0x000ee80000000800 */
[----:B------:R4:W5:Y:S04]  /*1be0*/  LDS R21, [R19+0x400] ;  /* 0x0004000013157984 */ /* 0x0009680000000800 */
[----:B------:R-:W3:Y:S04]  /*1bf0*/  LDS R29, [R22+0x400] ;  /* 0x00040000161d7984 */ /* 0x000ee80000000800 */
[----:B------:R-:W3:Y:S01]  /*1c00*/  LDS R23, [R23+0x400] ;  /* 0x0004000017177984 */ /* 0x000ee20000000800 */
[----:B----4-:R-:W-:-:S03]  /*1c10*/  IMAD R19, R7, c[0x0][0x198], RZ ;  /* 0x0000660007137a24 */ /* 0x010fc600078e02ff */
[----:B------:R-:W4:Y:S04]  /*1c20*/  LDS R35, [R24+0x400] ;  /* 0x0004000018237984 */ /* 0x000f280000000800 */
[----:B0-----:R0:W-:Y:S01]  /*1c30*/  @P1 STG.E.U16 [R4.64], R25 ;  /* 0x0000001904001986 */ /* 0x0011e2000c101506 */
[----:B------:R-:W-:-:S03]  /*1c40*/  ISETP.LT.AND P1, PT, R7, c[0x0][0x17c], !P0 ;  /* 0x00005f0007007a0c */ /* 0x000fc60004721270 */
[----:B-1----:R1:W-:Y:S01]  /*1c50*/  @P4 STG.E.U16 [R2.64], R27 ;  /* 0x0000001b02004986 */ /* 0x0023e2000c101506 */
[----:B------:R-:W-:Y:S02]  /*1c60*/  ISETP.LT.AND P4, PT, R6, c[0x0][0x17c], !P0 ;  /* 0x00005f0006007a0c */ /* 0x000fe40004781270 */
[----:B------:R-:W-:-:S04]  /*1c70*/  LEA R6, P2, R20, R26, 0x1 ;  /* 0x0000001a14067211 */ /* 0x000fc800078408ff */
[----:B------:R-:W-:Y:S01]  /*1c80*/  LEA.HI.X.SX32 R7, R20, R28, 0x1, P2 ;  /* 0x0000001c14077211 */ /* 0x000fe200010f0eff */
[C---:B------:R-:W-:Y:S01]  /*1c90*/  IMAD R20, R8.reuse, c[0x0][0x198], RZ ;  /* 0x0000660008147a24 */ /* 0x040fe200078e02ff */
[----:B------:R-:W-:Y:S02]  /*1ca0*/  ISETP.LT.AND P2, PT, R8, c[0x0][0x17c], !P0 ;  /* 0x00005f0008007a0c */ /* 0x000fe40004741270 */
[-C--:B0-----:R-:W-:Y:S01]  /*1cb0*/  LEA R4, P5, R9, R26.reuse, 0x1 ;  /* 0x0000001a09047211 */ /* 0x081fe200078a08ff */
[----:B--2---:R0:W-:Y:S01]  /*1cc0*/  @P3 STG.E.U16 [R6.64], R31 ;  /* 0x0000001f06003986 */ /* 0x0041e2000c101506 */
[-C--:B-1----:R-:W-:Y:S02]  /*1cd0*/  LEA R2, P6, R19, R26.reuse, 0x1 ;  /* 0x0000001a13027211 */ /* 0x082fe400078c08ff */
[----:B------:R-:W-:Y:S02]  /*1ce0*/  LEA R8, P3, R20, R26, 0x1 ;  /* 0x0000001a14087211 */ /* 0x000fe400078608ff */
[----:B------:R-:W-:-:S02]  /*1cf0*/  LEA.HI.X.SX32 R5, R9, R28, 0x1, P5 ;  /* 0x0000001c09057211 */ /* 0x000fc400028f0eff */
[-C--:B------:R-:W-:Y:S01]  /*1d00*/  LEA.HI.X.SX32 R3, R19, R28.reuse, 0x1, P6 ;  /* 0x0000001c13037211 */ /* 0x080fe200030f0eff */
[----:B------:R-:W-:Y:S01]  /*1d10*/  IMAD R19, R10, c[0x0][0x198], RZ ;  /* 0x000066000a137a24 */ /* 0x000fe200078e02ff */
[----:B------:R-:W-:Y:S01]  /*1d20*/  LEA.HI.X.SX32 R9, R20, R28, 0x1, P3 ;  /* 0x0000001c14097211 */ /* 0x000fe200018f0eff */
[----:B---3--:R1:W-:Y:S01]  /*1d30*/  @P4 STG.E.U16 [R4.64], R33 ;  /* 0x0000002104004986 */ /* 0x0083e2000c101506 */
[----:B------:R-:W-:Y:S01]  /*1d40*/  ISETP.LT.AND P3, PT, R10, c[0x0][0x17c], !P0 ;  /* 0x00005f000a007a0c */ /* 0x000fe20004761270 */
[----:B0-----:R-:W-:Y:S01]  /*1d50*/  IMAD R7, R11, c[0x0][0x198], RZ ;  /* 0x000066000b077a24 */ /* 0x001fe200078e02ff */
[----:B------:R-:W-:Y:S01]  /*1d60*/  LEA R10, P4, R19, R26, 0x1 ;  /* 0x0000001a130a7211 */ /* 0x000fe200078808ff */
[----:B-----5:R0:W-:Y:S01]  /*1d70*/  @P1 STG.E.U16 [R2.64], R21 ;  /* 0x0000001502001986 */ /* 0x0201e2000c101506 */
[C---:B------:R-:W-:Y:S01]  /*1d80*/  ISETP.LT.AND P1, PT, R18.reuse, c[0x0][0x17c], !P0 ;  /* 0x00005f0012007a0c */ /* 0x040fe20004721270 */
[----:B------:R-:W-:Y:S01]  /*1d90*/  IMAD R18, R18, c[0x0][0x198], RZ ;  /* 0x0000660012127a24 */ /* 0x000fe200078e02ff */
[----:B------:R-:W-:Y:S01]  /*1da0*/  PRMT R25, R25, 0x7632, R25 ;  /* 0x0000763219197816 */ /* 0x000fe20000000019 */
[----:B------:R2:W-:Y:S01]  /*1db0*/  @P2 STG.E.U16 [R8.64], R29 ;  /* 0x0000001d08002986 */ /* 0x0005e2000c101506 */
[----:B------:R-:W-:-:S02]  /*1dc0*/  ISETP.LT.AND P2, PT, R11, c[0x0][0x17c], !P0 ;  /* 0x00005f000b007a0c */ /* 0x000fc40004741270 */
[----:B------:R-:W-:Y:S02]  /*1dd0*/  LEA.HI.X.SX32 R11, R19, R28, 0x1, P4 ;  /* 0x0000001c130b7211 */ /* 0x000fe400020f0eff */
[C---:B------:R-:W-:Y:S01]  /*1de0*/  ISETP.LT.AND P4, PT, R17.reuse, c[0x0][0x17c], !P0 ;  /* 0x00005f0011007a0c */ /* 0x040fe20004781270 */
[----:B------:R-:W-:Y:S01]  /*1df0*/  IMAD R17, R17, c[0x0][0x198], RZ ;  /* 0x0000660011117a24 */ /* 0x000fe200078e02ff */
[-C--:B-1----:R-:W-:Y:S01]  /*1e00*/  LEA R4, P5, R7, R26.reuse, 0x1 ;  /* 0x0000001a07047211 */ /* 0x082fe200078a08ff */
[----:B------:R1:W-:Y:S01]  /*1e10*/  @P3 STG.E.U16 [R10.64], R23 ;  /* 0x000000170a003986 */ /* 0x0003e2000c101506 */
[-C--:B0-----:R-:W-:Y:S02]  /*1e20*/  LEA R2, P3, R18, R26.reuse, 0x1 ;  /* 0x0000001a12027211 */ /* 0x081fe400078608ff */
[----:B------:R-:W-:Y:S01]  /*1e30*/  LEA R6, P6, R17, R26, 0x1 ;  /* 0x0000001a11067211 */ /* 0x000fe200078c08ff */
[----:B--2---:R-:W-:Y:S01]  /*1e40*/  IMAD R9, R12, c[0x0][0x198], RZ ;  /* 0x000066000c097a24 */ /* 0x004fe200078e02ff */
[----:B------:R-:W-:-:S02]  /*1e50*/  LEA.HI.X.SX32 R5, R7, R28, 0x1, P5 ;  /* 0x0000001c07057211 */ /* 0x000fc400028f0eff */
[-C--:B------:R-:W-:Y:S02]  /*1e60*/  LEA.HI.X.SX32 R3, R18, R28.reuse, 0x1, P3 ;  /* 0x0000001c12037211 */ /* 0x080fe400018f0eff */
[----:B------:R-:W-:Y:S01]  /*1e70*/  PRMT R27, R27, 0x7632, R27 ;  /* 0x000076321b1b7816 */ /* 0x000fe2000000001b */
[----:B----4-:R0:W-:Y:S01]  /*1e80*/  @P2 STG.E.U16 [R4.64], R35 ;  /* 0x0000002304002986 */ /* 0x0101e2000c101506 */
[----:B------:R-:W-:Y:S01]  /*1e90*/  LEA.HI.X.SX32 R7, R17, R28, 0x1, P6 ;  /* 0x0000001c11077211 */ /* 0x000fe200030f0eff */
[----:B-1----:R-:W-:Y:S01]  /*1ea0*/  IMAD R11, R13, c[0x0][0x198], RZ ;  /* 0x000066000d0b7a24 */ /* 0x002fe200078e02ff */
[C---:B------:R-:W-:Y:S01]  /*1eb0*/  ISETP.LT.AND P3, PT, R14.reuse, c[0x0][0x17c], !P0 ;  /* 0x00005f000e007a0c */ /* 0x040fe20004761270 */
[----:B------:R1:W-:Y:S01]  /*1ec0*/  @P1 STG.E.U16 [R2.64], R25 ;  /* 0x0000001902001986 */ /* 0x0003e2000c101506 */
[----:B------:R-:W-:Y:S01]  /*1ed0*/  IMAD R14, R14, c[0x0][0x198], RZ ;  /* 0x000066000e0e7a24 */ /* 0x000fe200078e02ff */
[C---:B------:R-:W-:Y:S01]  /*1ee0*/  ISETP.LT.AND P5, PT, R16.reuse, c[0x0][0x17c], !P0 ;  /* 0x00005f0010007a0c */ /* 0x040fe200047a1270 */
[----:B------:R-:W-:Y:S01]  /*1ef0*/  IMAD R16, R16, c[0x0][0x198], RZ ;  /* 0x0000660010107a24 */ /* 0x000fe200078e02ff */
[----:B------:R2:W-:Y:S01]  /*1f00*/  @P4 STG.E.U16 [R6.64], R27 ;  /* 0x0000001b06004986 */ /* 0x0005e2000c101506 */
[C---:B------:R-:W-:Y:S01]  /*1f10*/  ISETP.LT.AND P4, PT, R15.reuse, c[0x0][0x17c], !P0 ;  /* 0x00005f000f007a0c */ /* 0x040fe20004781270 */
[----:B------:R-:W-:Y:S01]  /*1f20*/  IMAD R15, R15, c[0x0][0x198], RZ ;  /* 0x000066000f0f7a24 */ /* 0x000fe200078e02ff */
[----:B------:R-:W-:Y:S01]  /*1f30*/  PRMT R31, R31, 0x7632, R31 ;  /* 0x000076321f1f7816 */ /* 0x000fe2000000001f */
[----:B------:R-:W-:Y:S01]  /*1f40*/  IMAD R17, R0, c[0x0][0x198], RZ ;  /* 0x0000660000117a24 */ /* 0x000fe200078e02ff */
[----:B0-----:R-:W-:-:S02]  /*1f50*/  LEA R4, P6, R16, R26, 0x1 ;  /* 0x0000001a10047211 */ /* 0x001fc400078c08ff */
[----:B------:R-:W-:Y:S02]  /*1f60*/  PRMT R33, R33, 0x7632, R33 ;  /* 0x0000763221217816 */ /* 0x000fe40000000021 */
[C---:B-1----:R-:W-:Y:S02]  /*1f70*/  LEA R2, P1, R15.reuse, R26, 0x1 ;  /* 0x0000001a0f027211 */ /* 0x042fe400078208ff */
[----:B------:R-:W-:Y:S02]  /*1f80*/  LEA.HI.X.SX32 R5, R16, R28, 0x1, P6 ;  /* 0x0000001c10057211 */ /* 0x000fe400030f0eff */
[----:B--2---:R-:W-:Y:S02]  /*1f90*/  LEA R6, P2, R14, R26, 0x1 ;  /* 0x0000001a0e067211 */ /* 0x004fe400078408ff */
[----:B------:R-:W-:Y:S01]  /*1fa0*/  LEA.HI.X.SX32 R3, R15, R28, 0x1, P1 ;  /* 0x0000001c0f037211 */ /* 0x000fe200008f0eff */
[----:B------:R0:W-:Y:S01]  /*1fb0*/  @P5 STG.E.U16 [R4.64], R31 ;  /* 0x0000001f04005986 */ /* 0x0001e2000c101506 */
[----:B------:R-:W-:-:S02]  /*1fc0*/  LEA R10, P1, R11, R26, 0x1 ;  /* 0x0000001a0b0a7211 */ /* 0x000fc400078208ff */
[-C--:B------:R-:W-:Y:S01]  /*1fd0*/  LEA.HI.X.SX32 R7, R14, R28.reuse, 0x1, P2 ;  /* 0x0000001c0e077211 */ /* 0x080fe200010f0eff */
[----:B------:R1:W-:Y:S01]  /*1fe0*/  @P4 STG.E.U16 [R2.64], R33 ;  /* 0x0000002102004986 */ /* 0x0003e2000c101506 */
[----:B------:R-:W-:Y:S02]  /*1ff0*/  ISETP.LT.AND P2, PT, R12, c[0x0][0x17c], !P0 ;  /* 0x00005f000c007a0c */ /* 0x000fe40004741270 */
[----:B------:R-:W-:Y:S02]  /*2000*/  LEA.HI.X.SX32 R11, R11, R28, 0x1, P1 ;  /* 0x0000001c0b0b7211 */ /* 0x000fe400008f0eff */
[----:B------:R-:W-:Y:S02]  /*2010*/  ISETP.LT.AND P1, PT, R13, c[0x0][0x17c], !P0 ;  /* 0x00005f000d007a0c */ /* 0x000fe40004721270 */
[----:B------:R-:W-:Y:S02]  /*2020*/  ISETP.LT.AND P0, PT, R0, c[0x0][0x17c], !P0 ;  /* 0x00005f0000007a0c */ /* 0x000fe40004701270 */
[----:B------:R-:W-:-:S02]  /*2030*/  LEA R8, P6, R9, R26, 0x1 ;  /* 0x0000001a09087211 */ /* 0x000fc400078c08ff */
[----:B------:R-:W-:Y:S02]  /*2040*/  PRMT R21, R21, 0x7632, R21 ;  /* 0x0000763215157816 */ /* 0x000fe40000000015 */
[----:B------:R-:W-:Y:S02]  /*2050*/  LEA.HI.X.SX32 R9, R9, R28, 0x1, P6 ;  /* 0x0000001c09097211 */ /* 0x000fe400030f0eff */
[----:B------:R-:W-:Y:S01]  /*2060*/  PRMT R29, R29, 0x7632, R29 ;  /* 0x000076321d1d7816 */ /* 0x000fe2000000001d */
[----:B------:R1:W-:Y:S01]  /*2070*/  @P3 STG.E.U16 [R6.64], R21 ;  /* 0x0000001506003986 */ /* 0x0003e2000c101506 */
[----:B0-----:R-:W-:Y:S02]  /*2080*/  PRMT R5, R23, 0x7632, R5 ;  /* 0x0000763217057816 */ /* 0x001fe40000000005 */
[C---:B------:R-:W-:Y:S01]  /*2090*/  LEA R12, P6, R17.reuse, R26, 0x1 ;  /* 0x0000001a110c7211 */ /* 0x040fe200078c08ff */
[----:B------:R1:W-:Y:S03]  /*20a0*/  @P2 STG.E.U16 [R8.64], R29 ;  /* 0x0000001d08002986 */ /* 0x0003e6000c101506 */
[----:B------:R-:W-:Y:S01]  /*20b0*/  LEA.HI.X.SX32 R13, R17, R28, 0x1, P6 ;  /* 0x0000001c110d7211 */ /* 0x000fe200030f0eff */
[----:B------:R1:W-:Y:S01]  /*20c0*/  @P1 STG.E.U16 [R10.64], R5 ;  /* 0x000000050a001986 */ /* 0x0003e2000c101506 */
[----:B------:R-:W-:Y:S07]  /*20d0*/  @!P0 EXIT ;  /* 0x000000000000894d */ /* 0x000fee0003800000 */
[----:B-1----:R-:W-:-:S05]  /*20e0*/  PRMT R6, R35, 0x7632, R6 ;  /* 0x0000763223067816 */ /* 0x002fca0000000006 */
[----:B------:R-:W-:Y:S01]  /*20f0*/  STG.E.U16 [R12.64], R6 ;  /* 0x000000060c007986 */ /* 0x000fe2000c101506 */
[----:B------:R-:W-:Y:S05]  /*2100*/  EXIT ;  /* 0x000000000000794d */ /* 0x000fea0003800000 */
.L_x_3:
[----:B------:R-:W-:-:S00]  /*2110*/  BRA `(.L_x_3) ;  /* 0xfffffff000007947 */ /* 0x000fc0000383ffff */
[----:B------:R-:W-:-:S00]  /*2120*/  NOP ;  /* 0x0000000000007918 */ /* 0x000fc00000000000 */
        /* <DEDUP_REMOVED lines=13> */
.L_x_4:


//--------------------- .nv.shared.matmul_kernel  --------------------------
	.section	.nv.shared.matmul_kernel,"aw",@nobits
	.sectionflags	@""
	.align	16
